//
// Generated by NVIDIA NVVM Compiler
//
// Compiler Build ID: CL-36424714
// Cuda compilation tools, release 13.0, V13.0.88
// Based on NVVM 20.0.0
//

.version 9.0
.target sm_100
.address_size 64

	// .globl	_Z11area_kernelPdS_mm
.extern .func  (.param .b32 func_retval0) vprintf
(
	.param .b64 vprintf_param_0,
	.param .b64 vprintf_param_1
)
;
.global .align 1 .b8 $str[90] = {66, 108, 111, 99, 107, 73, 100, 120, 46, 120, 32, 37, 100, 44, 32, 66, 108, 111, 99, 107, 73, 100, 120, 46, 121, 32, 37, 100, 44, 32, 116, 104, 114, 101, 97, 100, 73, 100, 120, 46, 120, 32, 37, 100, 44, 32, 116, 104, 114, 101, 97, 100, 73, 100, 120, 46, 121, 32, 37, 100, 44, 32, 105, 32, 61, 32, 37, 100, 44, 32, 106, 32, 61, 32, 37, 100, 32, 45, 32, 105, 100, 120, 95, 103, 112, 32, 37, 100, 10};

.visible .entry _Z11area_kernelPdS_mm(
	.param .u64 .ptr .align 1 _Z11area_kernelPdS_mm_param_0,
	.param .u64 .ptr .align 1 _Z11area_kernelPdS_mm_param_1,
	.param .u64 _Z11area_kernelPdS_mm_param_2,
	.param .u64 _Z11area_kernelPdS_mm_param_3
)
{
	.reg .pred 	%p<7>;
	.reg .b32 	%r<10>;
	.reg .b64 	%rd<20>;
	.reg .b64 	%fd<27>;

	ld.param.u64 	%rd7, [_Z11area_kernelPdS_mm_param_0];
	ld.param.u64 	%rd8, [_Z11area_kernelPdS_mm_param_1];
	ld.param.u64 	%rd9, [_Z11area_kernelPdS_mm_param_2];
	ld.param.u64 	%rd11, [_Z11area_kernelPdS_mm_param_3];
	mov.u32 	%r1, %ctaid.x;
	mov.u32 	%r2, %ntid.x;
	mov.u32 	%r3, %tid.x;
	mad.lo.s32 	%r4, %r1, %r2, %r3;
	mov.u32 	%r5, %ctaid.y;
	mov.u32 	%r6, %ntid.y;
	mov.u32 	%r7, %tid.y;
	mad.lo.s32 	%r8, %r5, %r6, %r7;
	cvt.u64.u32 	%rd1, %r8;
	cvt.s64.s32 	%rd2, %r4;
	setp.le.u64 	%p1, %rd9, %rd2;
	setp.le.u64 	%p2, %rd11, %rd1;
	or.pred  	%p3, %p1, %p2;
	@%p3 bra 	$L__BB0_8;
	mad.lo.s64 	%rd12, %rd9, %rd1, %rd2;
	cvta.to.global.u64 	%rd13, %rd7;
	shl.b64 	%rd14, %rd12, 4;
	add.s64 	%rd3, %rd13, %rd14;
	ld.global.f64 	%fd1, [%rd3];
	ld.global.f64 	%fd2, [%rd3+8];
	add.s64 	%rd4, %rd9, -1;
	setp.le.u64 	%p4, %rd4, %rd2;
	cvta.to.global.u64 	%rd15, %rd8;
	mad.lo.s64 	%rd5, %rd12, 40, %rd15;
	@%p4 bra 	$L__BB0_3;
	ld.global.f64 	%fd3, [%rd3+16];
	ld.global.f64 	%fd4, [%rd3+24];
	sub.f64 	%fd5, %fd4, %fd2;
	neg.f64 	%fd6, %fd5;
	st.global.f64 	[%rd5], %fd6;
	sub.f64 	%fd7, %fd3, %fd1;
	st.global.f64 	[%rd5+8], %fd7;
	bra.uni 	$L__BB0_4;
$L__BB0_3:
	mov.b64 	%rd16, 0;
	st.global.u64 	[%rd5], %rd16;
	st.global.u64 	[%rd5+8], %rd16;
$L__BB0_4:
	add.s64 	%rd17, %rd11, -1;
	setp.gt.u64 	%p5, %rd17, %rd1;
	@%p5 bra 	$L__BB0_6;
	mov.b64 	%rd18, 0;
	st.global.u64 	[%rd5+16], %rd18;
	st.global.u64 	[%rd5+24], %rd18;
	bra.uni 	$L__BB0_8;
$L__BB0_6:
	setp.le.u64 	%p6, %rd4, %rd2;
	shl.b64 	%rd19, %rd9, 4;
	add.s64 	%rd6, %rd3, %rd19;
	ld.global.f64 	%fd8, [%rd6];
	ld.global.f64 	%fd9, [%rd6+8];
	sub.f64 	%fd10, %fd9, %fd2;
	st.global.f64 	[%rd5+16], %fd10;
	sub.f64 	%fd11, %fd8, %fd1;
	neg.f64 	%fd12, %fd11;
	st.global.f64 	[%rd5+24], %fd12;
	@%p6 bra 	$L__BB0_8;
	ld.global.f64 	%fd13, [%rd3+16];
	ld.global.f64 	%fd14, [%rd3+24];
	ld.global.f64 	%fd15, [%rd6];
	ld.global.f64 	%fd16, [%rd6+8];
	ld.global.f64 	%fd17, [%rd6+16];
	ld.global.f64 	%fd18, [%rd6+24];
	sub.f64 	%fd19, %fd17, %fd1;
	sub.f64 	%fd20, %fd16, %fd14;
	mul.f64 	%fd21, %fd20, %fd19;
	sub.f64 	%fd22, %fd15, %fd13;
	sub.f64 	%fd23, %fd18, %fd2;
	mul.f64 	%fd24, %fd22, %fd23;
	sub.f64 	%fd25, %fd21, %fd24;
	mul.f64 	%fd26, %fd25, 0d3FE0000000000000;
	st.global.f64 	[%rd5+32], %fd26;
$L__BB0_8:
	ret;

}
	// .globl	_Z18compute_cellcenterPdS_mmmm
.visible .entry _Z18compute_cellcenterPdS_mmmm(
	.param .u64 .ptr .align 1 _Z18compute_cellcenterPdS_mmmm_param_0,
	.param .u64 .ptr .align 1 _Z18compute_cellcenterPdS_mmmm_param_1,
	.param .u64 _Z18compute_cellcenterPdS_mmmm_param_2,
	.param .u64 _Z18compute_cellcenterPdS_mmmm_param_3,
	.param .u64 _Z18compute_cellcenterPdS_mmmm_param_4,
	.param .u64 _Z18compute_cellcenterPdS_mmmm_param_5
)
{
	.reg .pred 	%p<4>;
	.reg .b32 	%r<10>;
	.reg .b64 	%rd<19>;
	.reg .b64 	%fd<17>;

	ld.param.u64 	%rd3, [_Z18compute_cellcenterPdS_mmmm_param_0];
	ld.param.u64 	%rd4, [_Z18compute_cellcenterPdS_mmmm_param_1];
	ld.param.u64 	%rd6, [_Z18compute_cellcenterPdS_mmmm_param_2];
	ld.param.u64 	%rd7, [_Z18compute_cellcenterPdS_mmmm_param_3];
	ld.param.u64 	%rd5, [_Z18compute_cellcenterPdS_mmmm_param_4];
	mov.u32 	%r1, %ctaid.x;
	mov.u32 	%r2, %ntid.x;
	mov.u32 	%r3, %tid.x;
	mad.lo.s32 	%r4, %r1, %r2, %r3;
	mov.u32 	%r5, %ctaid.y;
	mov.u32 	%r6, %ntid.y;
	mov.u32 	%r7, %tid.y;
	mad.lo.s32 	%r8, %r5, %r6, %r7;
	cvt.u64.u32 	%rd9, %r8;
	cvt.s64.s32 	%rd10, %r4;
	mad.lo.s64 	%rd1, %rd5, %rd9, %rd10;
	mad.lo.s64 	%rd2, %rd6, %rd9, %rd10;
	setp.le.u64 	%p1, %rd6, %rd10;
	setp.le.u64 	%p2, %rd7, %rd9;
	or.pred  	%p3, %p1, %p2;
	@%p3 bra 	$L__BB1_2;
	cvta.to.global.u64 	%rd11, %rd3;
	cvta.to.global.u64 	%rd12, %rd4;
	shl.b64 	%rd13, %rd1, 4;
	add.s64 	%rd14, %rd11, %rd13;
	ld.global.f64 	%fd1, [%rd14];
	ld.global.f64 	%fd2, [%rd14+8];
	ld.global.f64 	%fd3, [%rd14+16];
	ld.global.f64 	%fd4, [%rd14+24];
	shl.b64 	%rd15, %rd5, 4;
	add.s64 	%rd16, %rd14, %rd15;
	ld.global.f64 	%fd5, [%rd16];
	ld.global.f64 	%fd6, [%rd16+8];
	ld.global.f64 	%fd7, [%rd16+16];
	ld.global.f64 	%fd8, [%rd16+24];
	add.f64 	%fd9, %fd1, %fd3;
	add.f64 	%fd10, %fd9, %fd5;
	add.f64 	%fd11, %fd10, %fd7;
	mul.f64 	%fd12, %fd11, 0d3FD0000000000000;
	add.f64 	%fd13, %fd2, %fd4;
	add.f64 	%fd14, %fd13, %fd6;
	add.f64 	%fd15, %fd14, %fd8;
	mul.f64 	%fd16, %fd15, 0d3FD0000000000000;
	shl.b64 	%rd17, %rd2, 4;
	add.s64 	%rd18, %rd12, %rd17;
	st.global.f64 	[%rd18], %fd12;
	st.global.f64 	[%rd18+8], %fd16;
$L__BB1_2:
	ret;

}
	// .globl	_Z14initialize_phiPdS_S_S_mmmm
.visible .entry _Z14initialize_phiPdS_S_S_mmmm(
	.param .u64 .ptr .align 1 _Z14initialize_phiPdS_S_S_mmmm_param_0,
	.param .u64 .ptr .align 1 _Z14initialize_phiPdS_S_S_mmmm_param_1,
	.param .u64 .ptr .align 1 _Z14initialize_phiPdS_S_S_mmmm_param_2,
	.param .u64 .ptr .align 1 _Z14initialize_phiPdS_S_S_mmmm_param_3,
	.param .u64 _Z14initialize_phiPdS_S_S_mmmm_param_4,
	.param .u64 _Z14initialize_phiPdS_S_S_mmmm_param_5,
	.param .u64 _Z14initialize_phiPdS_S_S_mmmm_param_6,
	.param .u64 _Z14initialize_phiPdS_S_S_mmmm_param_7
)
{
	.reg .pred 	%p<6>;
	.reg .b32 	%r<11>;
	.reg .b64 	%rd<32>;
	.reg .b64 	%fd<32>;

	ld.param.u64 	%rd6, [_Z14initialize_phiPdS_S_S_mmmm_param_3];
	ld.param.u64 	%rd7, [_Z14initialize_phiPdS_S_S_mmmm_param_4];
	ld.param.u64 	%rd10, [_Z14initialize_phiPdS_S_S_mmmm_param_5];
	mov.u32 	%r1, %ctaid.x;
	mov.u32 	%r2, %ntid.x;
	mov.u32 	%r3, %tid.x;
	mad.lo.s32 	%r4, %r1, %r2, %r3;
	mov.u32 	%r5, %ctaid.y;
	mov.u32 	%r6, %ntid.y;
	mov.u32 	%r7, %tid.y;
	mad.lo.s32 	%r8, %r5, %r6, %r7;
	cvt.u64.u32 	%rd1, %r8;
	cvt.s64.s32 	%rd2, %r4;
	setp.le.u64 	%p1, %rd7, %rd2;
	setp.le.u64 	%p2, %rd10, %rd1;
	or.pred  	%p3, %p1, %p2;
	@%p3 bra 	$L__BB2_5;
	ld.param.u64 	%rd31, [_Z14initialize_phiPdS_S_S_mmmm_param_6];
	ld.param.u64 	%rd29, [_Z14initialize_phiPdS_S_S_mmmm_param_1];
	ld.param.u64 	%rd28, [_Z14initialize_phiPdS_S_S_mmmm_param_0];
	cvt.u32.u64 	%r10, %rd1;
	cvta.to.global.u64 	%rd11, %rd28;
	cvta.to.global.u64 	%rd12, %rd29;
	mad.lo.s64 	%rd13, %rd31, %rd1, %rd2;
	shl.b64 	%rd14, %rd13, 4;
	add.s64 	%rd15, %rd11, %rd14;
	ld.global.f64 	%fd7, [%rd15];
	ld.global.f64 	%fd8, [%rd15+8];
	ld.global.f64 	%fd9, [%rd15+16];
	ld.global.f64 	%fd10, [%rd15+24];
	shl.b64 	%rd16, %rd31, 4;
	add.s64 	%rd17, %rd15, %rd16;
	ld.global.f64 	%fd1, [%rd17];
	ld.global.f64 	%fd2, [%rd17+8];
	ld.global.f64 	%fd3, [%rd17+16];
	ld.global.f64 	%fd4, [%rd17+24];
	add.f64 	%fd5, %fd7, %fd9;
	add.f64 	%fd11, %fd5, %fd1;
	add.f64 	%fd12, %fd11, %fd3;
	mul.f64 	%fd13, %fd12, 0d3FD0000000000000;
	add.f64 	%fd6, %fd8, %fd10;
	add.f64 	%fd14, %fd6, %fd2;
	add.f64 	%fd15, %fd14, %fd4;
	mul.f64 	%fd16, %fd15, 0d3FD0000000000000;
	mul.f64 	%fd17, %fd16, %fd16;
	mul.f64 	%fd18, %fd16, %fd17;
	fma.rn.f64 	%fd19, %fd13, %fd13, %fd18;
	mad.lo.s64 	%rd18, %rd7, %rd1, %rd2;
	shl.b64 	%rd19, %rd18, 3;
	add.s64 	%rd20, %rd12, %rd19;
	st.global.f64 	[%rd20], %fd19;
	setp.ne.s32 	%p4, %r10, 0;
	@%p4 bra 	$L__BB2_3;
	ld.param.u64 	%rd30, [_Z14initialize_phiPdS_S_S_mmmm_param_2];
	mul.f64 	%fd27, %fd5, 0d3FE0000000000000;
	mul.f64 	%fd28, %fd6, 0d3FE0000000000000;
	mul.f64 	%fd29, %fd28, %fd28;
	mul.f64 	%fd30, %fd28, %fd29;
	fma.rn.f64 	%fd31, %fd27, %fd27, %fd30;
	cvta.to.global.u64 	%rd25, %rd30;
	shl.b64 	%rd26, %rd2, 3;
	add.s64 	%rd27, %rd25, %rd26;
	st.global.f64 	[%rd27], %fd31;
	bra.uni 	$L__BB2_5;
$L__BB2_3:
	add.s64 	%rd21, %rd10, -1;
	setp.ne.s64 	%p5, %rd21, %rd1;
	@%p5 bra 	$L__BB2_5;
	add.f64 	%fd20, %fd1, %fd3;
	mul.f64 	%fd21, %fd20, 0d3FE0000000000000;
	add.f64 	%fd22, %fd2, %fd4;
	mul.f64 	%fd23, %fd22, 0d3FE0000000000000;
	mul.f64 	%fd24, %fd23, %fd23;
	mul.f64 	%fd25, %fd23, %fd24;
	fma.rn.f64 	%fd26, %fd21, %fd21, %fd25;
	cvta.to.global.u64 	%rd22, %rd6;
	shl.b64 	%rd23, %rd2, 3;
	add.s64 	%rd24, %rd22, %rd23;
	st.global.f64 	[%rd24], %fd26;
$L__BB2_5:
	ret;

}
	// .globl	_Z18reference_grad_phiPdS_mmmm
.visible .entry _Z18reference_grad_phiPdS_mmmm(
	.param .u64 .ptr .align 1 _Z18reference_grad_phiPdS_mmmm_param_0,
	.param .u64 .ptr .align 1 _Z18reference_grad_phiPdS_mmmm_param_1,
	.param .u64 _Z18reference_grad_phiPdS_mmmm_param_2,
	.param .u64 _Z18reference_grad_phiPdS_mmmm_param_3,
	.param .u64 _Z18reference_grad_phiPdS_mmmm_param_4,
	.param .u64 _Z18reference_grad_phiPdS_mmmm_param_5
)
{
	.reg .pred 	%p<4>;
	.reg .b32 	%r<10>;
	.reg .b64 	%rd<19>;
	.reg .b64 	%fd<20>;

	ld.param.u64 	%rd3, [_Z18reference_grad_phiPdS_mmmm_param_0];
	ld.param.u64 	%rd4, [_Z18reference_grad_phiPdS_mmmm_param_1];
	ld.param.u64 	%rd6, [_Z18reference_grad_phiPdS_mmmm_param_2];
	ld.param.u64 	%rd7, [_Z18reference_grad_phiPdS_mmmm_param_3];
	ld.param.u64 	%rd5, [_Z18reference_grad_phiPdS_mmmm_param_4];
	mov.u32 	%r1, %ctaid.x;
	mov.u32 	%r2, %ntid.x;
	mov.u32 	%r3, %tid.x;
	mad.lo.s32 	%r4, %r1, %r2, %r3;
	mov.u32 	%r5, %ctaid.y;
	mov.u32 	%r6, %ntid.y;
	mov.u32 	%r7, %tid.y;
	mad.lo.s32 	%r8, %r5, %r6, %r7;
	cvt.u64.u32 	%rd9, %r8;
	cvt.s64.s32 	%rd10, %r4;
	mad.lo.s64 	%rd1, %rd5, %rd9, %rd10;
	mad.lo.s64 	%rd2, %rd6, %rd9, %rd10;
	setp.le.u64 	%p1, %rd6, %rd10;
	setp.le.u64 	%p2, %rd7, %rd9;
	or.pred  	%p3, %p1, %p2;
	@%p3 bra 	$L__BB3_2;
	cvta.to.global.u64 	%rd11, %rd3;
	cvta.to.global.u64 	%rd12, %rd4;
	shl.b64 	%rd13, %rd1, 4;
	add.s64 	%rd14, %rd11, %rd13;
	ld.global.f64 	%fd1, [%rd14];
	ld.global.f64 	%fd2, [%rd14+8];
	ld.global.f64 	%fd3, [%rd14+16];
	ld.global.f64 	%fd4, [%rd14+24];
	shl.b64 	%rd15, %rd5, 4;
	add.s64 	%rd16, %rd14, %rd15;
	ld.global.f64 	%fd5, [%rd16];
	ld.global.f64 	%fd6, [%rd16+8];
	ld.global.f64 	%fd7, [%rd16+16];
	ld.global.f64 	%fd8, [%rd16+24];
	add.f64 	%fd9, %fd1, %fd3;
	add.f64 	%fd10, %fd9, %fd5;
	add.f64 	%fd11, %fd10, %fd7;
	mul.f64 	%fd12, %fd11, 0d3FD0000000000000;
	add.f64 	%fd13, %fd2, %fd4;
	add.f64 	%fd14, %fd13, %fd6;
	add.f64 	%fd15, %fd14, %fd8;
	mul.f64 	%fd16, %fd15, 0d3FD0000000000000;
	fma.rn.f64 	%fd17, %fd11, 0d3FD0000000000000, %fd12;
	shl.b64 	%rd17, %rd2, 4;
	add.s64 	%rd18, %rd12, %rd17;
	st.global.f64 	[%rd18], %fd17;
	mul.f64 	%fd18, %fd16, 0d4008000000000000;
	mul.f64 	%fd19, %fd16, %fd18;
	st.global.f64 	[%rd18+8], %fd19;
$L__BB3_2:
	ret;

}
	// .globl	_Z17vector_grad_gaussPdS_S_S_S_mmmm
.visible .entry _Z17vector_grad_gaussPdS_S_S_S_mmmm(
	.param .u64 .ptr .align 1 _Z17vector_grad_gaussPdS_S_S_S_mmmm_param_0,
	.param .u64 .ptr .align 1 _Z17vector_grad_gaussPdS_S_S_S_mmmm_param_1,
	.param .u64 .ptr .align 1 _Z17vector_grad_gaussPdS_S_S_S_mmmm_param_2,
	.param .u64 .ptr .align 1 _Z17vector_grad_gaussPdS_S_S_S_mmmm_param_3,
	.param .u64 .ptr .align 1 _Z17vector_grad_gaussPdS_S_S_S_mmmm_param_4,
	.param .u64 _Z17vector_grad_gaussPdS_S_S_S_mmmm_param_5,
	.param .u64 _Z17vector_grad_gaussPdS_S_S_S_mmmm_param_6,
	.param .u64 _Z17vector_grad_gaussPdS_S_S_S_mmmm_param_7,
	.param .u64 _Z17vector_grad_gaussPdS_S_S_S_mmmm_param_8
)
{
	.local .align 16 .b8 	__local_depot4[32];
	.reg .b64 	%SP;
	.reg .b64 	%SPL;
	.reg .pred 	%p<7>;
	.reg .b32 	%r<19>;
	.reg .b64 	%rd<85>;
	.reg .b64 	%fd<67>;

	mov.u64 	%SPL, __local_depot4;
	cvta.local.u64 	%SP, %SPL;
	ld.param.u64 	%rd23, [_Z17vector_grad_gaussPdS_S_S_S_mmmm_param_0];
	ld.param.u64 	%rd24, [_Z17vector_grad_gaussPdS_S_S_S_mmmm_param_2];
	ld.param.u64 	%rd20, [_Z17vector_grad_gaussPdS_S_S_S_mmmm_param_5];
	ld.param.u64 	%rd22, [_Z17vector_grad_gaussPdS_S_S_S_mmmm_param_7];
	cvta.to.global.u64 	%rd1, %rd24;
	cvta.to.global.u64 	%rd2, %rd23;
	mov.u32 	%r1, %ctaid.x;
	mov.u32 	%r5, %ntid.x;
	mov.u32 	%r2, %tid.x;
	mad.lo.s32 	%r6, %r1, %r5, %r2;
	mov.u32 	%r3, %ctaid.y;
	mov.u32 	%r7, %ntid.y;
	mov.u32 	%r4, %tid.y;
	mad.lo.s32 	%r8, %r3, %r7, %r4;
	cvt.u64.u32 	%rd3, %r8;
	mul.lo.s64 	%rd4, %rd20, %rd3;
	cvt.s64.s32 	%rd5, %r6;
	add.s32 	%r9, %r6, 1;
	cvt.s64.s32 	%rd6, %r9;
	or.b64  	%rd25, %rd6, %rd20;
	and.b64  	%rd26, %rd25, -4294967296;
	setp.ne.s64 	%p1, %rd26, 0;
	@%p1 bra 	$L__BB4_2;
	cvt.u32.u64 	%r10, %rd20;
	cvt.u32.u64 	%r11, %rd6;
	rem.u32 	%r12, %r11, %r10;
	cvt.u64.u32 	%rd83, %r12;
	bra.uni 	$L__BB4_3;
$L__BB4_2:
	rem.u64 	%rd83, %rd6, %rd20;
$L__BB4_3:
	ld.param.u64 	%rd81, [_Z17vector_grad_gaussPdS_S_S_S_mmmm_param_6];
	mad.lo.s64 	%rd28, %rd22, %rd3, %rd5;
	mul.lo.s64 	%rd10, %rd28, 5;
	setp.le.u64 	%p2, %rd20, %rd5;
	setp.le.u64 	%p3, %rd81, %rd3;
	or.pred  	%p4, %p2, %p3;
	@%p4 bra 	$L__BB4_10;
	cvt.u32.u64 	%r13, %rd5;
	cvt.u32.u64 	%r14, %rd3;
	add.u64 	%rd29, %SP, 0;
	add.u64 	%rd30, %SPL, 0;
	st.local.v4.u32 	[%rd30], {%r1, %r3, %r2, %r4};
	st.local.v2.u32 	[%rd30+16], {%r13, %r14};
	add.s64 	%rd31, %rd4, %rd5;
	shl.b64 	%rd32, %rd31, 1;
	st.local.u64 	[%rd30+24], %rd32;
	mov.u64 	%rd33, $str;
	cvta.global.u64 	%rd34, %rd33;
	{ // callseq 0, 0
	.param .b64 param0;
	st.param.b64 	[param0], %rd34;
	.param .b64 param1;
	st.param.b64 	[param1], %rd29;
	.param .b32 retval0;
	call.uni (retval0), 
	vprintf, 
	(
	param0, 
	param1
	);
	ld.param.b32 	%r15, [retval0];
	} // callseq 0
	shl.b64 	%rd35, %rd31, 3;
	add.s64 	%rd11, %rd2, %rd35;
	ld.global.f64 	%fd1, [%rd11];
	setp.ne.s32 	%p5, %r14, 0;
	shl.b64 	%rd36, %rd10, 3;
	add.s64 	%rd12, %rd1, %rd36;
	@%p5 bra 	$L__BB4_6;
	ld.param.u64 	%rd79, [_Z17vector_grad_gaussPdS_S_S_S_mmmm_param_3];
	shl.b64 	%rd57, %rd20, 3;
	add.s64 	%rd58, %rd11, %rd57;
	ld.global.f64 	%fd32, [%rd58];
	cvta.to.global.u64 	%rd59, %rd79;
	shl.b64 	%rd60, %rd5, 3;
	add.s64 	%rd61, %rd59, %rd60;
	ld.global.f64 	%fd33, [%rd61];
	ld.global.f64 	%fd34, [%rd12];
	mul.f64 	%fd64, %fd33, %fd34;
	add.f64 	%fd35, %fd1, %fd32;
	mul.f64 	%fd66, %fd35, 0d3FE0000000000000;
	mul.lo.s64 	%rd62, %rd22, 5;
	add.s64 	%rd84, %rd10, %rd62;
	shl.b64 	%rd63, %rd62, 3;
	add.s64 	%rd64, %rd12, %rd63;
	ld.global.f64 	%fd36, [%rd64];
	mul.f64 	%fd63, %fd66, %fd36;
	ld.global.f64 	%fd37, [%rd12+8];
	mul.f64 	%fd65, %fd33, %fd37;
	bra.uni 	$L__BB4_9;
$L__BB4_6:
	ld.param.u64 	%rd82, [_Z17vector_grad_gaussPdS_S_S_S_mmmm_param_6];
	add.s64 	%rd37, %rd82, -1;
	setp.ne.s64 	%p6, %rd37, %rd3;
	@%p6 bra 	$L__BB4_8;
	ld.param.u64 	%rd80, [_Z17vector_grad_gaussPdS_S_S_S_mmmm_param_4];
	sub.s64 	%rd48, %rd31, %rd20;
	shl.b64 	%rd49, %rd48, 3;
	add.s64 	%rd50, %rd2, %rd49;
	ld.global.f64 	%fd26, [%rd50];
	add.f64 	%fd27, %fd1, %fd26;
	mul.f64 	%fd28, %fd27, 0d3FE0000000000000;
	ld.global.f64 	%fd29, [%rd12];
	mul.f64 	%fd64, %fd29, %fd28;
	cvta.to.global.u64 	%rd51, %rd80;
	shl.b64 	%rd52, %rd5, 3;
	add.s64 	%rd53, %rd51, %rd52;
	ld.global.f64 	%fd66, [%rd53];
	mul.lo.s64 	%rd54, %rd22, 5;
	add.s64 	%rd84, %rd10, %rd54;
	shl.b64 	%rd55, %rd54, 3;
	add.s64 	%rd56, %rd12, %rd55;
	ld.global.f64 	%fd30, [%rd56];
	mul.f64 	%fd63, %fd66, %fd30;
	ld.global.f64 	%fd31, [%rd12+8];
	mul.f64 	%fd65, %fd28, %fd31;
	bra.uni 	$L__BB4_9;
$L__BB4_8:
	sub.s64 	%rd39, %rd31, %rd20;
	shl.b64 	%rd40, %rd39, 3;
	add.s64 	%rd41, %rd2, %rd40;
	ld.global.f64 	%fd18, [%rd41];
	shl.b64 	%rd42, %rd20, 3;
	add.s64 	%rd43, %rd11, %rd42;
	ld.global.f64 	%fd19, [%rd43];
	add.f64 	%fd20, %fd1, %fd18;
	mul.f64 	%fd21, %fd20, 0d3FE0000000000000;
	ld.global.f64 	%fd22, [%rd12];
	mul.f64 	%fd64, %fd21, %fd22;
	add.f64 	%fd23, %fd1, %fd19;
	mul.f64 	%fd66, %fd23, 0d3FE0000000000000;
	mul.lo.s64 	%rd44, %rd22, 5;
	add.s64 	%rd84, %rd10, %rd44;
	shl.b64 	%rd45, %rd44, 3;
	add.s64 	%rd46, %rd12, %rd45;
	ld.global.f64 	%fd24, [%rd46];
	mul.f64 	%fd63, %fd66, %fd24;
	ld.global.f64 	%fd25, [%rd12+8];
	mul.f64 	%fd65, %fd21, %fd25;
$L__BB4_9:
	ld.param.u64 	%rd78, [_Z17vector_grad_gaussPdS_S_S_S_mmmm_param_1];
	shl.b64 	%rd65, %rd84, 3;
	add.s64 	%rd66, %rd1, %rd65;
	ld.global.f64 	%fd38, [%rd66+8];
	add.s64 	%rd67, %rd83, %rd4;
	shl.b64 	%rd68, %rd67, 3;
	add.s64 	%rd69, %rd2, %rd68;
	ld.global.f64 	%fd39, [%rd69];
	cvt.u32.u64 	%r17, %rd5;
	add.s32 	%r18, %r17, -1;
	cvt.s64.s32 	%rd70, %r18;
	mad.lo.s64 	%rd71, %rd20, %rd70, %rd4;
	shl.b64 	%rd72, %rd71, 3;
	add.s64 	%rd73, %rd2, %rd72;
	ld.global.f64 	%fd40, [%rd73];
	add.f64 	%fd41, %fd1, %fd39;
	mul.f64 	%fd42, %fd41, 0d3FE0000000000000;
	ld.global.f64 	%fd43, [%rd12+56];
	mul.f64 	%fd44, %fd42, %fd43;
	add.f64 	%fd45, %fd1, %fd40;
	mul.f64 	%fd46, %fd45, 0d3FE0000000000000;
	ld.global.f64 	%fd47, [%rd12+16];
	mul.f64 	%fd48, %fd46, %fd47;
	ld.global.f64 	%fd49, [%rd12+64];
	mul.f64 	%fd50, %fd42, %fd49;
	ld.global.f64 	%fd51, [%rd12+24];
	mul.f64 	%fd52, %fd46, %fd51;
	sub.f64 	%fd53, %fd44, %fd48;
	add.f64 	%fd54, %fd63, %fd53;
	sub.f64 	%fd55, %fd54, %fd64;
	ld.global.f64 	%fd56, [%rd12+32];
	div.rn.f64 	%fd57, %fd55, %fd56;
	cvta.to.global.u64 	%rd74, %rd78;
	shl.b64 	%rd76, %rd31, 4;
	add.s64 	%rd77, %rd74, %rd76;
	st.global.f64 	[%rd77], %fd57;
	sub.f64 	%fd58, %fd50, %fd52;
	fma.rn.f64 	%fd59, %fd66, %fd38, %fd58;
	sub.f64 	%fd60, %fd59, %fd65;
	ld.global.f64 	%fd61, [%rd12+32];
	div.rn.f64 	%fd62, %fd60, %fd61;
	st.global.f64 	[%rd77+8], %fd62;
$L__BB4_10:
	ret;

}


// ===== COMPILED SASS (sm_100) =====

	.target	sm_100

	.elftype	@"ET_EXEC"


//--------------------- .note.nv.tkinfo           --------------------------
	.section	.note.nv.tkinfo,"",@"SHT_NOTE"
	.sectionflags	@"SHF_NOTE_NV_TKINFO"
	.tkinfo
        /*0018*/ 	.word	0x00000002
        /*0030*/ 	.string	""
        /*0030*/ 	.string	"ptxas"
        /*0030*/ 	.string	"Cuda compilation tools, release 13.0, V13.0.88"
        /*0030*/ 	.string	"Build cuda_13.0.r13.0/compiler.36424714_0"
        /*0030*/ 	.string	"-arch sm_100 -m 64 "



//--------------------- .note.nv.cuinfo           --------------------------
	.section	.note.nv.cuinfo,"",@"SHT_NOTE"
	.sectionflags	@"SHF_NOTE_NV_CUINFO"
        /*0018*/ 	.short	0x0002
        /*001a*/ 	.short	0x0064
        /*001c*/ 	.short	0x0082
	.zero		2


//--------------------- .nv.info                  --------------------------
	.section	.nv.info,"",@"SHT_CUDA_INFO"
	.align	4


	//----- nvinfo : EIATTR_REGCOUNT
	.align		4
        /*0000*/ 	.byte	0x04, 0x2f
        /*0002*/ 	.short	(.L_2 - .L_1)
	.align		4
.L_1:
        /*0004*/ 	.word	index@(_Z11area_kernelPdS_mm)
        /*0008*/ 	.word	0x0000001a


	//----- nvinfo : EIATTR_FRAME_SIZE
	.align		4
.L_2:
        /*000c*/ 	.byte	0x04, 0x11
        /*000e*/ 	.short	(.L_4 - .L_3)
	.align		4
.L_3:
        /*0010*/ 	.word	index@(_Z11area_kernelPdS_mm)
        /*0014*/ 	.word	0x00000000


	//----- nvinfo : EIATTR_REGCOUNT
	.align		4
.L_4:
        /*0018*/ 	.byte	0x04, 0x2f
        /*001a*/ 	.short	(.L_6 - .L_5)
	.align		4
.L_5:
        /*001c*/ 	.word	index@(_Z18compute_cellcenterPdS_mmmm)
        /*0020*/ 	.word	0x0000001c


	//----- nvinfo : EIATTR_FRAME_SIZE
	.align		4
.L_6:
        /*0024*/ 	.byte	0x04, 0x11
        /*0026*/ 	.short	(.L_8 - .L_7)
	.align		4
.L_7:
        /*0028*/ 	.word	index@(_Z18compute_cellcenterPdS_mmmm)
        /*002c*/ 	.word	0x00000000


	//----- nvinfo : EIATTR_REGCOUNT
	.align		4
.L_8:
        /*0030*/ 	.byte	0x04, 0x2f
        /*0032*/ 	.short	(.L_10 - .L_9)
	.align		4
.L_9:
        /*0034*/ 	.word	index@(_Z14initialize_phiPdS_S_S_mmmm)
        /*0038*/ 	.word	0x0000001e


	//----- nvinfo : EIATTR_FRAME_SIZE
	.align		4
.L_10:
        /*003c*/ 	.byte	0x04, 0x11
        /*003e*/ 	.short	(.L_12 - .L_11)
	.align		4
.L_11:
        /*0040*/ 	.word	index@(_Z14initialize_phiPdS_S_S_mmmm)
        /*0044*/ 	.word	0x00000000


	//----- nvinfo : EIATTR_REGCOUNT
	.align		4
.L_12:
        /*0048*/ 	.byte	0x04, 0x2f
        /*004a*/ 	.short	(.L_14 - .L_13)
	.align		4
.L_13:
        /*004c*/ 	.word	index@(_Z18reference_grad_phiPdS_mmmm)
        /*0050*/ 	.word	0x0000001c


	//----- nvinfo : EIATTR_FRAME_SIZE
	.align		4
.L_14:
        /*0054*/ 	.byte	0x04, 0x11
        /*0056*/ 	.short	(.L_16 - .L_15)
	.align		4
.L_15:
        /*0058*/ 	.word	index@(_Z18reference_grad_phiPdS_mmmm)
        /*005c*/ 	.word	0x00000000


	//----- nvinfo : EIATTR_REGCOUNT
	.align		4
.L_16:
        /*0060*/ 	.byte	0x04, 0x2f
        /*0062*/ 	.short	(.L_18 - .L_17)
	.align		4
.L_17:
        /*0064*/ 	.word	index@(_Z17vector_grad_gaussPdS_S_S_S_mmmm)
        /*0068*/ 	.word	0x00000028


	//----- nvinfo : EIATTR_FRAME_SIZE
	.align		4
.L_18:
        /*006c*/ 	.byte	0x04, 0x11
        /*006e*/ 	.short	(.L_20 - .L_19)
	.align		4
.L_19:
        /*0070*/ 	.word	index@($__internal_1_$__cuda_sm20_rem_u64)
        /*0074*/ 	.word	0x00000020


	//----- nvinfo : EIATTR_FRAME_SIZE
	.align		4
.L_20:
        /*0078*/ 	.byte	0x04, 0x11
        /*007a*/ 	.short	(.L_22 - .L_21)
	.align		4
.L_21:
        /*007c*/ 	.word	index@($__internal_0_$__cuda_sm20_div_rn_f64_full)
        /*0080*/ 	.word	0x00000020


	//----- nvinfo : EIATTR_FRAME_SIZE
	.align		4
.L_22:
        /*0084*/ 	.byte	0x04, 0x11
        /*0086*/ 	.short	(.L_24 - .L_23)
	.align		4
.L_23:
        /*0088*/ 	.word	index@(_Z17vector_grad_gaussPdS_S_S_S_mmmm)
        /*008c*/ 	.word	0x00000020


	//----- nvinfo : EIATTR_MIN_STACK_SIZE
	.align		4
.L_24:
        /*0090*/ 	.byte	0x04, 0x12
        /*0092*/ 	.short	(.L_26 - .L_25)
	.align		4
.L_25:
        /*0094*/ 	.word	index@(_Z17vector_grad_gaussPdS_S_S_S_mmmm)
        /*0098*/ 	.word	0x00000020


	//----- nvinfo : EIATTR_MIN_STACK_SIZE
	.align		4
.L_26:
        /*009c*/ 	.byte	0x04, 0x12
        /*009e*/ 	.short	(.L_28 - .L_27)
	.align		4
.L_27:
        /*00a0*/ 	.word	index@(_Z18reference_grad_phiPdS_mmmm)
        /*00a4*/ 	.word	0x00000000


	//----- nvinfo : EIATTR_MIN_STACK_SIZE
	.align		4
.L_28:
        /*00a8*/ 	.byte	0x04, 0x12
        /*00aa*/ 	.short	(.L_30 - .L_29)
	.align		4
.L_29:
        /*00ac*/ 	.word	index@(_Z14initialize_phiPdS_S_S_mmmm)
        /*00b0*/ 	.word	0x00000000


	//----- nvinfo : EIATTR_MIN_STACK_SIZE
	.align		4
.L_30:
        /*00b4*/ 	.byte	0x04, 0x12
        /*00b6*/ 	.short	(.L_32 - .L_31)
	.align		4
.L_31:
        /*00b8*/ 	.word	index@(_Z18compute_cellcenterPdS_mmmm)
        /*00bc*/ 	.word	0x00000000


	//----- nvinfo : EIATTR_MIN_STACK_SIZE
	.align		4
.L_32:
        /*00c0*/ 	.byte	0x04, 0x12
        /*00c2*/ 	.short	(.L_34 - .L_33)
	.align		4
.L_33:
        /*00c4*/ 	.word	index@(_Z11area_kernelPdS_mm)
        /*00c8*/ 	.word	0x00000000
.L_34:


//--------------------- .nv.compat                --------------------------
	.section	.nv.compat,"",@"SHT_CUDA_COMPAT_INFO"
	.align	4
        /*0000*/ 	.byte	0x02, 0x09, 0x00, 0x00, 0x02, 0x02, 0x01, 0x00, 0x02, 0x05, 0x05, 0x00, 0x03, 0x07, 0x01, 0x01
        /*0010*/ 	.byte	0x02, 0x03, 0x00, 0x00, 0x02, 0x06, 0x01, 0x00, 0x04, 0x0b, 0x08, 0x00, 0x01, 0x00, 0x00, 0x00
        /*0020*/ 	.byte	0x00, 0x00, 0x00, 0x00


//--------------------- .nv.info._Z17vector_grad_gaussPdS_S_S_S_mmmm --------------------------
	.section	.nv.info._Z17vector_grad_gaussPdS_S_S_S_mmmm,"",@"SHT_CUDA_INFO"
	.sectionflags	@""
	.align	4


	//----- nvinfo : EIATTR_CUDA_API_VERSION
	.align		4
        /*0000*/ 	.byte	0x04, 0x37
        /*0002*/ 	.short	(.L_36 - .L_35)
.L_35:
        /*0004*/ 	.word	0x00000082


	//----- nvinfo : EIATTR_KPARAM_INFO
	.align		4
.L_36:
        /*0008*/ 	.byte	0x04, 0x17
        /*000a*/ 	.short	(.L_38 - .L_37)
.L_37:
        /*000c*/ 	.word	0x00000000
        /*0010*/ 	.short	0x0008
        /*0012*/ 	.short	0x0040
        /*0014*/ 	.byte	0x00, 0xf0, 0x21, 0x00


	//----- nvinfo : EIATTR_KPARAM_INFO
	.align		4
.L_38:
        /*0018*/ 	.byte	0x04, 0x17
        /*001a*/ 	.short	(.L_40 - .L_39)
.L_39:
        /*001c*/ 	.word	0x00000000
        /*0020*/ 	.short	0x0007
        /*0022*/ 	.short	0x0038
        /*0024*/ 	.byte	0x00, 0xf0, 0x21, 0x00


	//----- nvinfo : EIATTR_KPARAM_INFO
	.align		4
.L_40:
        /*0028*/ 	.byte	0x04, 0x17
        /*002a*/ 	.short	(.L_42 - .L_41)
.L_41:
        /*002c*/ 	.word	0x00000000
        /*0030*/ 	.short	0x0006
        /*0032*/ 	.short	0x0030
        /*0034*/ 	.byte	0x00, 0xf0, 0x21, 0x00


	//----- nvinfo : EIATTR_KPARAM_INFO
	.align		4
.L_42:
        /*0038*/ 	.byte	0x04, 0x17
        /*003a*/ 	.short	(.L_44 - .L_43)
.L_43:
        /*003c*/ 	.word	0x00000000
        /*0040*/ 	.short	0x0005
        /*0042*/ 	.short	0x0028
        /*0044*/ 	.byte	0x00, 0xf0, 0x21, 0x00


	//----- nvinfo : EIATTR_KPARAM_INFO
	.align		4
.L_44:
        /*0048*/ 	.byte	0x04, 0x17
        /*004a*/ 	.short	(.L_46 - .L_45)
.L_45:
        /*004c*/ 	.word	0x00000000
        /*0050*/ 	.short	0x0004
        /*0052*/ 	.short	0x0020
        /*0054*/ 	.byte	0x00, 0xf5, 0x21, 0x00


	//----- nvinfo : EIATTR_KPARAM_INFO
	.align		4
.L_46:
        /*0058*/ 	.byte	0x04, 0x17
        /*005a*/ 	.short	(.L_48 - .L_47)
.L_47:
        /*005c*/ 	.word	0x00000000
        /*0060*/ 	.short	0x0003
        /*0062*/ 	.short	0x0018
        /*0064*/ 	.byte	0x00, 0xf5, 0x21, 0x00


	//----- nvinfo : EIATTR_KPARAM_INFO
	.align		4
.L_48:
        /*0068*/ 	.byte	0x04, 0x17
        /*006a*/ 	.short	(.L_50 - .L_49)
.L_49:
        /*006c*/ 	.word	0x00000000
        /*0070*/ 	.short	0x0002
        /*0072*/ 	.short	0x0010
        /*0074*/ 	.byte	0x00, 0xf5, 0x21, 0x00


	//----- nvinfo : EIATTR_KPARAM_INFO
	.align		4
.L_50:
        /*0078*/ 	.byte	0x04, 0x17
        /*007a*/ 	.short	(.L_52 - .L_51)
.L_51:
        /*007c*/ 	.word	0x00000000
        /*0080*/ 	.short	0x0001
        /*0082*/ 	.short	0x0008
        /*0084*/ 	.byte	0x00, 0xf5, 0x21, 0x00


	//----- nvinfo : EIATTR_KPARAM_INFO
	.align		4
.L_52:
        /*0088*/ 	.byte	0x04, 0x17
        /*008a*/ 	.short	(.L_54 - .L_53)
.L_53:
        /*008c*/ 	.word	0x00000000
        /*0090*/ 	.short	0x0000
        /*0092*/ 	.short	0x0000
        /*0094*/ 	.byte	0x00, 0xf5, 0x21, 0x00


	//----- nvinfo : EIATTR_SPARSE_MMA_MASK
	.align		4
.L_54:
        /*0098*/ 	.byte	0x03, 0x50
        /*009a*/ 	.short	0x0000


	//----- nvinfo : EIATTR_MAXREG_COUNT
	.align		4
        /*009c*/ 	.byte	0x03, 0x1b
        /*009e*/ 	.short	0x00ff


	//----- nvinfo : EIATTR_EXTERNS
	.align		4
        /*00a0*/ 	.byte	0x04, 0x0f
        /*00a2*/ 	.short	(.L_56 - .L_55)


	//   ....[0]....
	.align		4
.L_55:
        /*00a4*/ 	.word	index@(vprintf)


	//----- nvinfo : EIATTR_MERCURY_ISA_VERSION
	.align		4
.L_56:
        /*00a8*/ 	.byte	0x03, 0x5f
        /*00aa*/ 	.short	0x0101


	//----- nvinfo : EIATTR_VRC_CTA_INIT_COUNT
	.align		4
        /*00ac*/ 	.byte	0x02, 0x4a
	.zero		1
	.zero		1


	//----- nvinfo : EIATTR_SYSCALL_OFFSETS
	.align		4
        /*00b0*/ 	.byte	0x04, 0x46
        /*00b2*/ 	.short	(.L_58 - .L_57)


	//   ....[0]....
.L_57:
        /*00b4*/ 	.word	0x00000490


	//----- nvinfo : EIATTR_EXIT_INSTR_OFFSETS
	.align		4
.L_58:
        /*00b8*/ 	.byte	0x04, 0x1c
        /*00ba*/ 	.short	(.L_60 - .L_59)


	//   ....[0]....
.L_59:
        /*00bc*/ 	.word	0x00000360


	//   ....[1]....
        /*00c0*/ 	.word	0x00001050


	//----- nvinfo : EIATTR_CRS_STACK_SIZE
	.align		4
.L_60:
        /*00c4*/ 	.byte	0x04, 0x1e
        /*00c6*/ 	.short	(.L_62 - .L_61)
.L_61:
        /*00c8*/ 	.word	0x00000000


	//----- nvinfo : EIATTR_CBANK_PARAM_SIZE
	.align		4
.L_62:
        /*00cc*/ 	.byte	0x03, 0x19
        /*00ce*/ 	.short	0x0048


	//----- nvinfo : EIATTR_PARAM_CBANK
	.align		4
        /*00d0*/ 	.byte	0x04, 0x0a
        /*00d2*/ 	.short	(.L_64 - .L_63)
	.align		4
.L_63:
        /*00d4*/ 	.word	index@(.nv.constant0._Z17vector_grad_gaussPdS_S_S_S_mmmm)
        /*00d8*/ 	.short	0x0380
        /*00da*/ 	.short	0x0048


	//----- nvinfo : EIATTR_SW_WAR
	.align		4
.L_64:
        /*00dc*/ 	.byte	0x04, 0x36
        /*00de*/ 	.short	(.L_66 - .L_65)
.L_65:
        /*00e0*/ 	.word	0x00000008
.L_66:


//--------------------- .nv.info._Z18reference_grad_phiPdS_mmmm --------------------------
	.section	.nv.info._Z18reference_grad_phiPdS_mmmm,"",@"SHT_CUDA_INFO"
	.sectionflags	@""
	.align	4


	//----- nvinfo : EIATTR_CUDA_API_VERSION
	.align		4
        /*0000*/ 	.byte	0x04, 0x37
        /*0002*/ 	.short	(.L_68 - .L_67)
.L_67:
        /*0004*/ 	.word	0x00000082


	//----- nvinfo : EIATTR_KPARAM_INFO
	.align		4
.L_68:
        /*0008*/ 	.byte	0x04, 0x17
        /*000a*/ 	.short	(.L_70 - .L_69)
.L_69:
        /*000c*/ 	.word	0x00000000
        /*0010*/ 	.short	0x0005
        /*0012*/ 	.short	0x0028
        /*0014*/ 	.byte	0x00, 0xf0, 0x21, 0x00


	//----- nvinfo : EIATTR_KPARAM_INFO
	.align		4
.L_70:
        /*0018*/ 	.byte	0x04, 0x17
        /*001a*/ 	.short	(.L_72 - .L_71)
.L_71:
        /*001c*/ 	.word	0x00000000
        /*0020*/ 	.short	0x0004
        /*0022*/ 	.short	0x0020
        /*0024*/ 	.byte	0x00, 0xf0, 0x21, 0x00


	//----- nvinfo : EIATTR_KPARAM_INFO
	.align		4
.L_72:
        /*0028*/ 	.byte	0x04, 0x17
        /*002a*/ 	.short	(.L_74 - .L_73)
.L_73:
        /*002c*/ 	.word	0x00000000
        /*0030*/ 	.short	0x0003
        /*0032*/ 	.short	0x0018
        /*0034*/ 	.byte	0x00, 0xf0, 0x21, 0x00


	//----- nvinfo : EIATTR_KPARAM_INFO
	.align		4
.L_74:
        /*0038*/ 	.byte	0x04, 0x17
        /*003a*/ 	.short	(.L_76 - .L_75)
.L_75:
        /*003c*/ 	.word	0x00000000
        /*0040*/ 	.short	0x0002
        /*0042*/ 	.short	0x0010
        /*0044*/ 	.byte	0x00, 0xf0, 0x21, 0x00


	//----- nvinfo : EIATTR_KPARAM_INFO
	.align		4
.L_76:
        /*0048*/ 	.byte	0x04, 0x17
        /*004a*/ 	.short	(.L_78 - .L_77)
.L_77:
        /*004c*/ 	.word	0x00000000
        /*0050*/ 	.short	0x0001
        /*0052*/ 	.short	0x0008
        /*0054*/ 	.byte	0x00, 0xf5, 0x21, 0x00


	//----- nvinfo : EIATTR_KPARAM_INFO
	.align		4
.L_78:
        /*0058*/ 	.byte	0x04, 0x17
        /*005a*/ 	.short	(.L_80 - .L_79)
.L_79:
        /*005c*/ 	.word	0x00000000
        /*0060*/ 	.short	0x0000
        /*0062*/ 	.short	0x0000
        /*0064*/ 	.byte	0x00, 0xf5, 0x21, 0x00


	//----- nvinfo : EIATTR_SPARSE_MMA_MASK
	.align		4
.L_80:
        /*0068*/ 	.byte	0x03, 0x50
        /*006a*/ 	.short	0x0000


	//----- nvinfo : EIATTR_MAXREG_COUNT
	.align		4
        /*006c*/ 	.byte	0x03, 0x1b
        /*006e*/ 	.short	0x00ff


	//----- nvinfo : EIATTR_MERCURY_ISA_VERSION
	.align		4
        /*0070*/ 	.byte	0x03, 0x5f
        /*0072*/ 	.short	0x0101


	//----- nvinfo : EIATTR_VRC_CTA_INIT_COUNT
	.align		4
        /*0074*/ 	.byte	0x02, 0x4a
	.zero		1
	.zero		1


	//----- nvinfo : EIATTR_EXIT_INSTR_OFFSETS
	.align		4
        /*0078*/ 	.byte	0x04, 0x1c
        /*007a*/ 	.short	(.L_82 - .L_81)


	//   ....[0]....
.L_81:
        /*007c*/ 	.word	0x00000110


	//   ....[1]....
        /*0080*/ 	.word	0x00000320


	//----- nvinfo : EIATTR_CBANK_PARAM_SIZE
	.align		4
.L_82:
        /*0084*/ 	.byte	0x03, 0x19
        /*0086*/ 	.short	0x0030


	//----- nvinfo : EIATTR_PARAM_CBANK
	.align		4
        /*0088*/ 	.byte	0x04, 0x0a
        /*008a*/ 	.short	(.L_84 - .L_83)
	.align		4
.L_83:
        /*008c*/ 	.word	index@(.nv.constant0._Z18reference_grad_phiPdS_mmmm)
        /*0090*/ 	.short	0x0380
        /*0092*/ 	.short	0x0030


	//----- nvinfo : EIATTR_SW_WAR
	.align		4
.L_84:
        /*0094*/ 	.byte	0x04, 0x36
        /*0096*/ 	.short	(.L_86 - .L_85)
.L_85:
        /*0098*/ 	.word	0x00000008
.L_86:


//--------------------- .nv.info._Z14initialize_phiPdS_S_S_mmmm --------------------------
	.section	.nv.info._Z14initialize_phiPdS_S_S_mmmm,"",@"SHT_CUDA_INFO"
	.sectionflags	@""
	.align	4


	//----- nvinfo : EIATTR_CUDA_API_VERSION
	.align		4
        /*0000*/ 	.byte	0x04, 0x37
        /*0002*/ 	.short	(.L_88 - .L_87)
.L_87:
        /*0004*/ 	.word	0x00000082


	//----- nvinfo : EIATTR_KPARAM_INFO
	.align		4
.L_88:
        /*0008*/ 	.byte	0x04, 0x17
        /*000a*/ 	.short	(.L_90 - .L_89)
.L_89:
        /*000c*/ 	.word	0x00000000
        /*0010*/ 	.short	0x0007
        /*0012*/ 	.short	0x0038
        /*0014*/ 	.byte	0x00, 0xf0, 0x21, 0x00


	//----- nvinfo : EIATTR_KPARAM_INFO
	.align		4
.L_90:
        /*0018*/ 	.byte	0x04, 0x17
        /*001a*/ 	.short	(.L_92 - .L_91)
.L_91:
        /*001c*/ 	.word	0x00000000
        /*0020*/ 	.short	0x0006
        /*0022*/ 	.short	0x0030
        /*0024*/ 	.byte	0x00, 0xf0, 0x21, 0x00


	//----- nvinfo : EIATTR_KPARAM_INFO
	.align		4
.L_92:
        /*0028*/ 	.byte	0x04, 0x17
        /*002a*/ 	.short	(.L_94 - .L_93)
.L_93:
        /*002c*/ 	.word	0x00000000
        /*0030*/ 	.short	0x0005
        /*0032*/ 	.short	0x0028
        /*0034*/ 	.byte	0x00, 0xf0, 0x21, 0x00


	//----- nvinfo : EIATTR_KPARAM_INFO
	.align		4
.L_94:
        /*0038*/ 	.byte	0x04, 0x17
        /*003a*/ 	.short	(.L_96 - .L_95)
.L_95:
        /*003c*/ 	.word	0x00000000
        /*0040*/ 	.short	0x0004
        /*0042*/ 	.short	0x0020
        /*0044*/ 	.byte	0x00, 0xf0, 0x21, 0x00


	//----- nvinfo : EIATTR_KPARAM_INFO
	.align		4
.L_96:
        /*0048*/ 	.byte	0x04, 0x17
        /*004a*/ 	.short	(.L_98 - .L_97)
.L_97:
        /*004c*/ 	.word	0x00000000
        /*0050*/ 	.short	0x0003
        /*0052*/ 	.short	0x0018
        /*0054*/ 	.byte	0x00, 0xf5, 0x21, 0x00


	//----- nvinfo : EIATTR_KPARAM_INFO
	.align		4
.L_98:
        /*0058*/ 	.byte	0x04, 0x17
        /*005a*/ 	.short	(.L_100 - .L_99)
.L_99:
        /*005c*/ 	.word	0x00000000
        /*0060*/ 	.short	0x0002
        /*0062*/ 	.short	0x0010
        /*0064*/ 	.byte	0x00, 0xf5, 0x21, 0x00


	//----- nvinfo : EIATTR_KPARAM_INFO
	.align		4
.L_100:
        /*0068*/ 	.byte	0x04, 0x17
        /*006a*/ 	.short	(.L_102 - .L_101)
.L_101:
        /*006c*/ 	.word	0x00000000
        /*0070*/ 	.short	0x0001
        /*0072*/ 	.short	0x0008
        /*0074*/ 	.byte	0x00, 0xf5, 0x21, 0x00


	//----- nvinfo : EIATTR_KPARAM_INFO
	.align		4
.L_102:
        /*0078*/ 	.byte	0x04, 0x17
        /*007a*/ 	.short	(.L_104 - .L_103)
.L_103:
        /*007c*/ 	.word	0x00000000
        /*0080*/ 	.short	0x0000
        /*0082*/ 	.short	0x0000
        /*0084*/ 	.byte	0x00, 0xf5, 0x21, 0x00


	//----- nvinfo : EIATTR_SPARSE_MMA_MASK
	.align		4
.L_104:
        /*0088*/ 	.byte	0x03, 0x50
        /*008a*/ 	.short	0x0000


	//----- nvinfo : EIATTR_MAXREG_COUNT
	.align		4
        /*008c*/ 	.byte	0x03, 0x1b
        /*008e*/ 	.short	0x00ff


	//----- nvinfo : EIATTR_MERCURY_ISA_VERSION
	.align		4
        /*0090*/ 	.byte	0x03, 0x5f
        /*0092*/ 	.short	0x0101


	//----- nvinfo : EIATTR_VRC_CTA_INIT_COUNT
	.align		4
        /*0094*/ 	.byte	0x02, 0x4a
	.zero		1
	.zero		1


	//----- nvinfo : EIATTR_EXIT_INSTR_OFFSETS
	.align		4
        /*0098*/ 	.byte	0x04, 0x1c
        /*009a*/ 	.short	(.L_106 - .L_105)


	//   ....[0]....
.L_105:
        /*009c*/ 	.word	0x000000f0


	//   ....[1]....
        /*00a0*/ 	.word	0x000003c0


	//   ....[2]....
        /*00a4*/ 	.word	0x00000410


	//   ....[3]....
        /*00a8*/ 	.word	0x000004d0


	//----- nvinfo : EIATTR_CRS_STACK_SIZE
	.align		4
.L_106:
        /*00ac*/ 	.byte	0x04, 0x1e
        /*00ae*/ 	.short	(.L_108 - .L_107)
.L_107:
        /*00b0*/ 	.word	0x00000000


	//----- nvinfo : EIATTR_CBANK_PARAM_SIZE
	.align		4
.L_108:
        /*00b4*/ 	.byte	0x03, 0x19
        /*00b6*/ 	.short	0x0040


	//----- nvinfo : EIATTR_PARAM_CBANK
	.align		4
        /*00b8*/ 	.byte	0x04, 0x0a
        /*00ba*/ 	.short	(.L_110 - .L_109)
	.align		4
.L_109:
        /*00bc*/ 	.word	index@(.nv.constant0._Z14initialize_phiPdS_S_S_mmmm)
        /*00c0*/ 	.short	0x0380
        /*00c2*/ 	.short	0x0040


	//----- nvinfo : EIATTR_SW_WAR
	.align		4
.L_110:
        /*00c4*/ 	.byte	0x04, 0x36
        /*00c6*/ 	.short	(.L_112 - .L_111)
.L_111:
        /*00c8*/ 	.word	0x00000008
.L_112:


//--------------------- .nv.info._Z18compute_cellcenterPdS_mmmm --------------------------
	.section	.nv.info._Z18compute_cellcenterPdS_mmmm,"",@"SHT_CUDA_INFO"
	.sectionflags	@""
	.align	4


	//----- nvinfo : EIATTR_CUDA_API_VERSION
	.align		4
        /*0000*/ 	.byte	0x04, 0x37
        /*0002*/ 	.short	(.L_114 - .L_113)
.L_113:
        /*0004*/ 	.word	0x00000082


	//----- nvinfo : EIATTR_KPARAM_INFO
	.align		4
.L_114:
        /*0008*/ 	.byte	0x04, 0x17
        /*000a*/ 	.short	(.L_116 - .L_115)
.L_115:
        /*000c*/ 	.word	0x00000000
        /*0010*/ 	.short	0x0005
        /*0012*/ 	.short	0x0028
        /*0014*/ 	.byte	0x00, 0xf0, 0x21, 0x00


	//----- nvinfo : EIATTR_KPARAM_INFO
	.align		4
.L_116:
        /*0018*/ 	.byte	0x04, 0x17
        /*001a*/ 	.short	(.L_118 - .L_117)
.L_117:
        /*001c*/ 	.word	0x00000000
        /*0020*/ 	.short	0x0004
        /*0022*/ 	.short	0x0020
        /*0024*/ 	.byte	0x00, 0xf0, 0x21, 0x00


	//----- nvinfo : EIATTR_KPARAM_INFO
	.align		4
.L_118:
        /*0028*/ 	.byte	0x04, 0x17
        /*002a*/ 	.short	(.L_120 - .L_119)
.L_119:
        /*002c*/ 	.word	0x00000000
        /*0030*/ 	.short	0x0003
        /*0032*/ 	.short	0x0018
        /*0034*/ 	.byte	0x00, 0xf0, 0x21, 0x00


	//----- nvinfo : EIATTR_KPARAM_INFO
	.align		4
.L_120:
        /*0038*/ 	.byte	0x04, 0x17
        /*003a*/ 	.short	(.L_122 - .L_121)
.L_121:
        /*003c*/ 	.word	0x00000000
        /*0040*/ 	.short	0x0002
        /*0042*/ 	.short	0x0010
        /*0044*/ 	.byte	0x00, 0xf0, 0x21, 0x00


	//----- nvinfo : EIATTR_KPARAM_INFO
	.align		4
.L_122:
        /*0048*/ 	.byte	0x04, 0x17
        /*004a*/ 	.short	(.L_124 - .L_123)
.L_123:
        /*004c*/ 	.word	0x00000000
        /*0050*/ 	.short	0x0001
        /*0052*/ 	.short	0x0008
        /*0054*/ 	.byte	0x00, 0xf5, 0x21, 0x00


	//----- nvinfo : EIATTR_KPARAM_INFO
	.align		4
.L_124:
        /*0058*/ 	.byte	0x04, 0x17
        /*005a*/ 	.short	(.L_126 - .L_125)
.L_125:
        /*005c*/ 	.word	0x00000000
        /*0060*/ 	.short	0x0000
        /*0062*/ 	.short	0x0000
        /*0064*/ 	.byte	0x00, 0xf5, 0x21, 0x00


	//----- nvinfo : EIATTR_SPARSE_MMA_MASK
	.align		4
.L_126:
        /*0068*/ 	.byte	0x03, 0x50
        /*006a*/ 	.short	0x0000


	//----- nvinfo : EIATTR_MAXREG_COUNT
	.align		4
        /*006c*/ 	.byte	0x03, 0x1b
        /*006e*/ 	.short	0x00ff


	//----- nvinfo : EIATTR_MERCURY_ISA_VERSION
	.align		4
        /*0070*/ 	.byte	0x03, 0x5f
        /*0072*/ 	.short	0x0101


	//----- nvinfo : EIATTR_VRC_CTA_INIT_COUNT
	.align		4
        /*0074*/ 	.byte	0x02, 0x4a
	.zero		1
	.zero		1


	//----- nvinfo : EIATTR_EXIT_INSTR_OFFSETS
	.align		4
        /*0078*/ 	.byte	0x04, 0x1c
        /*007a*/ 	.short	(.L_128 - .L_127)


	//   ....[0]....
.L_127:
        /*007c*/ 	.word	0x00000110


	//   ....[1]....
        /*0080*/ 	.word	0x000002f0


	//----- nvinfo : EIATTR_CBANK_PARAM_SIZE
	.align		4
.L_128:
        /*0084*/ 	.byte	0x03, 0x19
        /*0086*/ 	.short	0x0030


	//----- nvinfo : EIATTR_PARAM_CBANK
	.align		4
        /*0088*/ 	.byte	0x04, 0x0a
        /*008a*/ 	.short	(.L_130 - .L_129)
	.align		4
.L_129:
        /*008c*/ 	.word	index@(.nv.constant0._Z18compute_cellcenterPdS_mmmm)
        /*0090*/ 	.short	0x0380
        /*0092*/ 	.short	0x0030


	//----- nvinfo : EIATTR_SW_WAR
	.align		4
.L_130:
        /*0094*/ 	.byte	0x04, 0x36
        /*0096*/ 	.short	(.L_132 - .L_131)
.L_131:
        /*0098*/ 	.word	0x00000008
.L_132:


//--------------------- .nv.info._Z11area_kernelPdS_mm --------------------------
	.section	.nv.info._Z11area_kernelPdS_mm,"",@"SHT_CUDA_INFO"
	.sectionflags	@""
	.align	4


	//----- nvinfo : EIATTR_CUDA_API_VERSION
	.align		4
        /*0000*/ 	.byte	0x04, 0x37
        /*0002*/ 	.short	(.L_134 - .L_133)
.L_133:
        /*0004*/ 	.word	0x00000082


	//----- nvinfo : EIATTR_KPARAM_INFO
	.align		4
.L_134:
        /*0008*/ 	.byte	0x04, 0x17
        /*000a*/ 	.short	(.L_136 - .L_135)
.L_135:
        /*000c*/ 	.word	0x00000000
        /*0010*/ 	.short	0x0003
        /*0012*/ 	.short	0x0018
        /*0014*/ 	.byte	0x00, 0xf0, 0x21, 0x00


	//----- nvinfo : EIATTR_KPARAM_INFO
	.align		4
.L_136:
        /*0018*/ 	.byte	0x04, 0x17
        /*001a*/ 	.short	(.L_138 - .L_137)
.L_137:
        /*001c*/ 	.word	0x00000000
        /*0020*/ 	.short	0x0002
        /*0022*/ 	.short	0x0010
        /*0024*/ 	.byte	0x00, 0xf0, 0x21, 0x00


	//----- nvinfo : EIATTR_KPARAM_INFO
	.align		4
.L_138:
        /*0028*/ 	.byte	0x04, 0x17
        /*002a*/ 	.short	(.L_140 - .L_139)
.L_139:
        /*002c*/ 	.word	0x00000000
        /*0030*/ 	.short	0x0001
        /*0032*/ 	.short	0x0008
        /*0034*/ 	.byte	0x00, 0xf5, 0x21, 0x00


	//----- nvinfo : EIATTR_KPARAM_INFO
	.align		4
.L_140:
        /*0038*/ 	.byte	0x04, 0x17
        /*003a*/ 	.short	(.L_142 - .L_141)
.L_141:
        /*003c*/ 	.word	0x00000000
        /*0040*/ 	.short	0x0000
        /*0042*/ 	.short	0x0000
        /*0044*/ 	.byte	0x00, 0xf5, 0x21, 0x00


	//----- nvinfo : EIATTR_SPARSE_MMA_MASK
	.align		4
.L_142:
        /*0048*/ 	.byte	0x03, 0x50
        /*004a*/ 	.short	0x0000


	//----- nvinfo : EIATTR_MAXREG_COUNT
	.align		4
        /*004c*/ 	.byte	0x03, 0x1b
        /*004e*/ 	.short	0x00ff


	//----- nvinfo : EIATTR_MERCURY_ISA_VERSION
	.align		4
        /*0050*/ 	.byte	0x03, 0x5f
        /*0052*/ 	.short	0x0101


	//----- nvinfo : EIATTR_VRC_CTA_INIT_COUNT
	.align		4
        /*0054*/ 	.byte	0x02, 0x4a
	.zero		1
	.zero		1


	//----- nvinfo : EIATTR_EXIT_INSTR_OFFSETS
	.align		4
        /*0058*/ 	.byte	0x04, 0x1c
        /*005a*/ 	.short	(.L_144 - .L_143)


	//   ....[0]....
.L_143:
        /*005c*/ 	.word	0x00000100


	//   ....[1]....
        /*0060*/ 	.word	0x00000300


	//   ....[2]....
        /*0064*/ 	.word	0x000003a0


	//   ....[3]....
        /*0068*/ 	.word	0x00000490


	//----- nvinfo : EIATTR_CBANK_PARAM_SIZE
	.align		4
.L_144:
        /*006c*/ 	.byte	0x03, 0x19
        /*006e*/ 	.short	0x0020


	//----- nvinfo : EIATTR_PARAM_CBANK
	.align		4
        /*0070*/ 	.byte	0x04, 0x0a
        /*0072*/ 	.short	(.L_146 - .L_145)
	.align		4
.L_145:
        /*0074*/ 	.word	index@(.nv.constant0._Z11area_kernelPdS_mm)
        /*0078*/ 	.short	0x0380
        /*007a*/ 	.short	0x0020


	//----- nvinfo : EIATTR_SW_WAR
	.align		4
.L_146:
        /*007c*/ 	.byte	0x04, 0x36
        /*007e*/ 	.short	(.L_148 - .L_147)
.L_147:
        /*0080*/ 	.word	0x00000008
.L_148:


//--------------------- .nv.callgraph             --------------------------
	.section	.nv.callgraph,"",@"SHT_CUDA_CALLGRAPH"
	.align	4
	.sectionentsize	8
	.align		4
        /*0000*/ 	.word	0x00000000
	.align		4
        /*0004*/ 	.word	0xffffffff
	.align		4
        /*0008*/ 	.word	index@(_Z17vector_grad_gaussPdS_S_S_S_mmmm)
	.align		4
        /*000c*/ 	.word	index@(vprintf)
	.align		4
        /*0010*/ 	.word	0x00000000
	.align		4
        /*0014*/ 	.word	0xfffffffe
	.align		4
        /*0018*/ 	.word	0x00000000
	.align		4
        /*001c*/ 	.word	0xfffffffd
	.align		4
        /*0020*/ 	.word	0x00000000
	.align		4
        /*0024*/ 	.word	0xfffffffc


//--------------------- .nv.constant4             --------------------------
	.section	.nv.constant4,"a",@progbits
	.align	8
	.align		8
.nv.constant4:
        /*0000*/ 	.dword	vprintf
	.align		8
        /*0008*/ 	.dword	$str


//--------------------- .text._Z17vector_grad_gaussPdS_S_S_S_mmmm --------------------------
	.section	.text._Z17vector_grad_gaussPdS_S_S_S_mmmm,"ax",@progbits
	.align	128
        .global         _Z17vector_grad_gaussPdS_S_S_S_mmmm
        .type           _Z17vector_grad_gaussPdS_S_S_S_mmmm,@function
        .size           _Z17vector_grad_gaussPdS_S_S_S_mmmm,(.L_x_24 - _Z17vector_grad_gaussPdS_S_S_S_mmmm)
        .other          _Z17vector_grad_gaussPdS_S_S_S_mmmm,@"STO_CUDA_ENTRY STV_DEFAULT"
_Z17vector_grad_gaussPdS_S_S_S_mmmm:
.text._Z17vector_grad_gaussPdS_S_S_S_mmmm:
[----:B------:R-:W0:Y:S01]  /*0000*/  LDC R1, c[0x0][0x37c] ;  /* 0x0000df00ff017b82 */ /* 0x000e220000000800 */
[----:B------:R-:W1:Y:S01]  /*0010*/  S2R R8, SR_CTAID.X ;  /* 0x0000000000087919 */ /* 0x000e620000002500 */
[----:B------:R-:W2:Y:S01]  /*0020*/  LDCU UR5, c[0x0][0x2fc] ;  /* 0x00005f80ff0577ac */ /* 0x000ea20008000800 */
[----:B0-----:R-:W-:Y:S01]  /*0030*/  VIADD R1, R1, 0xffffffe0 ;  /* 0xffffffe001017836 */ /* 0x001fe20000000000 */
[----:B------:R-:W-:Y:S01]  /*0040*/  BSSY.RECONVERGENT B0, `(.L_x_0) ;  /* 0x0000029000007945 */ /* 0x000fe20003800200 */
[----:B------:R-:W1:Y:S01]  /*0050*/  S2R R10, SR_TID.X ;  /* 0x00000000000a7919 */ /* 0x000e620000002100 */
[----:B------:R-:W1:Y:S01]  /*0060*/  LDCU UR6, c[0x0][0x360] ;  /* 0x00006c00ff0677ac */ /* 0x000e620008000800 */
[----:B------:R-:W0:Y:S01]  /*0070*/  S2R R9, SR_CTAID.Y ;  /* 0x0000000000097919 */ /* 0x000e220000002600 */
[----:B------:R-:W3:Y:S01]  /*0080*/  LDCU.64 UR8, c[0x0][0x3a8] ;  /* 0x00007500ff0877ac */ /* 0x000ee20008000a00 */
[----:B------:R-:W0:Y:S01]  /*0090*/  S2R R11, SR_TID.Y ;  /* 0x00000000000b7919 */ /* 0x000e220000002200 */
[----:B------:R-:W0:Y:S01]  /*00a0*/  LDCU UR7, c[0x0][0x364] ;  /* 0x00006c80ff0777ac */ /* 0x000e220008000800 */
[----:B------:R-:W4:Y:S02]  /*00b0*/  LDCU UR4, c[0x0][0x2f8] ;  /* 0x00005f00ff0477ac */ /* 0x000f240008000800 */
[----:B----4-:R-:W-:Y:S01]  /*00c0*/  IADD3 R6, P1, PT, R1, UR4, RZ ;  /* 0x0000000401067c10 */ /* 0x010fe2000ff3e0ff */
[----:B-1----:R-:W-:-:S04]  /*00d0*/  IMAD R30, R8, UR6, R10 ;  /* 0x00000006081e7c24 */ /* 0x002fc8000f8e020a */
[----:B------:R-:W-:Y:S02]  /*00e0*/  VIADD R0, R30, 0x1 ;  /* 0x000000011e007836 */ /* 0x000fe40000000000 */
[----:B--2---:R-:W-:Y:S02]  /*00f0*/  IMAD.X R7, RZ, RZ, UR5, P1 ;  /* 0x00000005ff077e24 */ /* 0x004fe400088e06ff */
[----:B0-----:R-:W-:Y:S01]  /*0100*/  IMAD R31, R9, UR7, R11 ;  /* 0x00000007091f7c24 */ /* 0x001fe2000f8e020b */
[----:B------:R-:W-:-:S03]  /*0110*/  SHF.R.S32.HI R2, RZ, 0x1f, R0 ;  /* 0x0000001fff027819 */ /* 0x000fc60000011400 */
[----:B---3--:R-:W-:Y:S01]  /*0120*/  IMAD.WIDE.U32 R26, R31, UR8, RZ ;  /* 0x000000081f1a7c25 */ /* 0x008fe2000f8e00ff */
[----:B------:R-:W-:-:S03]  /*0130*/  LOP3.LUT R3, R2, UR9, RZ, 0xfc, !PT ;  /* 0x0000000902037c12 */ /* 0x000fc6000f8efcff */
[----:B------:R-:W-:Y:S01]  /*0140*/  IMAD R17, R31, UR9, R27 ;  /* 0x000000091f117c24 */ /* 0x000fe2000f8e021b */
[----:B------:R-:W-:Y:S02]  /*0150*/  ISETP.NE.U32.AND P0, PT, R3, RZ, PT ;  /* 0x000000ff0300720c */ /* 0x000fe40003f05070 */
[----:B------:R-:W-:-:S11]  /*0160*/  SHF.R.S32.HI R3, RZ, 0x1f, R30 ;  /* 0x0000001fff037819 */ /* 0x000fd6000001141e */
[----:B------:R-:W-:Y:S05]  /*0170*/  @P0 BRA `(.L_x_1) ;  /* 0x00000000004c0947 */ /* 0x000fea0003800000 */
[----:B------:R-:W0:Y:S01]  /*0180*/  I2F.U32.RP R12, UR8 ;  /* 0x00000008000c7d06 */ /* 0x000e220008209000 */
[----:B------:R-:W-:Y:S01]  /*0190*/  ISETP.NE.U32.AND P1, PT, RZ, UR8, PT ;  /* 0x00000008ff007c0c */ /* 0x000fe2000bf25070 */
[----:B------:R-:W-:-:S06]  /*01a0*/  IMAD.MOV.U32 R29, RZ, RZ, RZ ;  /* 0x000000ffff1d7224 */ /* 0x000fcc00078e00ff */
[----:B0-----:R-:W0:Y:S02]  /*01b0*/  MUFU.RCP R12, R12 ;  /* 0x0000000c000c7308 */ /* 0x001e240000001000 */
[----:B0-----:R-:W-:-:S06]  /*01c0*/  VIADD R4, R12, 0xffffffe ;  /* 0x0ffffffe0c047836 */ /* 0x001fcc0000000000 */
[----:B------:R0:W1:Y:S02]  /*01d0*/  F2I.FTZ.U32.TRUNC.NTZ R5, R4 ;  /* 0x0000000400057305 */ /* 0x000064000021f000 */
[----:B0-----:R-:W-:Y:S02]  /*01e0*/  IMAD.MOV.U32 R4, RZ, RZ, RZ ;  /* 0x000000ffff047224 */ /* 0x001fe400078e00ff */
[----:B-1----:R-:W-:-:S04]  /*01f0*/  IMAD.MOV R13, RZ, RZ, -R5 ;  /* 0x000000ffff0d7224 */ /* 0x002fc800078e0a05 */
[----:B------:R-:W-:-:S04]  /*0200*/  IMAD R13, R13, UR8, RZ ;  /* 0x000000080d0d7c24 */ /* 0x000fc8000f8e02ff */
[----:B------:R-:W-:-:S06]  /*0210*/  IMAD.HI.U32 R5, R5, R13, R4 ;  /* 0x0000000d05057227 */ /* 0x000fcc00078e0004 */
[----:B------:R-:W-:-:S05]  /*0220*/  IMAD.HI.U32 R5, R5, R0, RZ ;  /* 0x0000000005057227 */ /* 0x000fca00078e00ff */
[----:B------:R-:W-:-:S05]  /*0230*/  IADD3 R5, PT, PT, -R5, RZ, RZ ;  /* 0x000000ff05057210 */ /* 0x000fca0007ffe1ff */
[----:B------:R-:W-:-:S05]  /*0240*/  IMAD R28, R5, UR8, R0 ;  /* 0x00000008051c7c24 */ /* 0x000fca000f8e0200 */
[----:B------:R-:W-:-:S13]  /*0250*/  ISETP.GE.U32.AND P0, PT, R28, UR8, PT ;  /* 0x000000081c007c0c */ /* 0x000fda000bf06070 */
[----:B------:R-:W-:-:S05]  /*0260*/  @P0 VIADD R28, R28, -UR8 ;  /* 0x800000081c1c0c36 */ /* 0x000fca0008000000 */
[----:B------:R-:W-:-:S13]  /*0270*/  ISETP.GE.U32.AND P0, PT, R28, UR8, PT ;  /* 0x000000081c007c0c */ /* 0x000fda000bf06070 */
[----:B------:R-:W-:Y:S01]  /*0280*/  @P0 VIADD R28, R28, -UR8 ;  /* 0x800000081c1c0c36 */ /* 0x000fe20008000000 */
[----:B------:R-:W-:Y:S01]  /*0290*/  @!P1 LOP3.LUT R28, RZ, UR8, RZ, 0x33, !PT ;  /* 0x00000008ff1c9c12 */ /* 0x000fe2000f8e33ff */
[----:B------:R-:W-:Y:S06]  /*02a0*/  BRA `(.L_x_2) ;  /* 0x0000000000087947 */ /* 0x000fec0003800000 */
.L_x_1:
[----:B------:R-:W-:-:S07]  /*02b0*/  MOV R12, 0x2d0 ;  /* 0x000002d0000c7802 */ /* 0x000fce0000000f00 */
[----:B------:R-:W-:Y:S05]  /*02c0*/  CALL.REL.NOINC `($__internal_1_$__cuda_sm20_rem_u64) ;  /* 0x0000001000d87944 */ /* 0x000fea0003c00000 */
.L_x_2:
[----:B------:R-:W-:Y:S05]  /*02d0*/  BSYNC.RECONVERGENT B0 ;  /* 0x0000000000007941 */ /* 0x000fea0003800200 */
.L_x_0:
[----:B------:R-:W0:Y:S01]  /*02e0*/  LDCU.128 UR4, c[0x0][0x3b0] ;  /* 0x00007600ff0477ac */ /* 0x000e220008000c00 */
[----:B------:R-:W-:Y:S01]  /*02f0*/  IMAD.MOV.U32 R2, RZ, RZ, R30 ;  /* 0x000000ffff027224 */ /* 0x000fe200078e001e */
[----:B------:R-:W1:Y:S01]  /*0300*/  LDCU.64 UR10, c[0x0][0x3a8] ;  /* 0x00007500ff0a77ac */ /* 0x000e620008000a00 */
[C---:B0-----:R-:W-:Y:S02]  /*0310*/  ISETP.GE.U32.AND P0, PT, R31.reuse, UR4, PT ;  /* 0x000000041f007c0c */ /* 0x041fe4000bf06070 */
[----:B------:R-:W-:Y:S01]  /*0320*/  IMAD.WIDE.U32 R24, R31, UR6, R2 ;  /* 0x000000061f187c25 */ /* 0x000fe2000f8e0002 */
[----:B-1----:R-:W-:Y:S02]  /*0330*/  ISETP.GE.U32.AND P1, PT, R30, UR10, PT ;  /* 0x0000000a1e007c0c */ /* 0x002fe4000bf26070 */
[----:B------:R-:W-:-:S04]  /*0340*/  ISETP.GE.U32.AND.EX P0, PT, RZ, UR5, PT, P0 ;  /* 0x00000005ff007c0c */ /* 0x000fc8000bf06100 */
[----:B------:R-:W-:-:S13]  /*0350*/  ISETP.GE.U32.OR.EX P0, PT, R3, UR11, P0, P1 ;  /* 0x0000000b03007c0c */ /* 0x000fda0008706510 */
[----:B------:R-:W-:Y:S05]  /*0360*/  @P0 EXIT ;  /* 0x000000000000094d */ /* 0x000fea0003800000 */
[----:B------:R-:W-:Y:S01]  /*0370*/  IADD3 R33, P0, PT, R30, R26, RZ ;  /* 0x0000001a1e217210 */ /* 0x000fe20007f1e0ff */
[----:B------:R0:W-:Y:S01]  /*0380*/  STL.128 [R1], R8 ;  /* 0x0000000801007387 */ /* 0x0001e20000100c00 */
[----:B------:R-:W-:Y:S01]  /*0390*/  MOV R12, 0x0 ;  /* 0x00000000000c7802 */ /* 0x000fe20000000f00 */
[----:B------:R-:W1:Y:S01]  /*03a0*/  LDCU.64 UR4, c[0x4][0x8] ;  /* 0x01000100ff0477ac */ /* 0x000e620008000a00 */
[----:B------:R-:W-:Y:S01]  /*03b0*/  SHF.L.U32 R14, R33, 0x1, RZ ;  /* 0x00000001210e7819 */ /* 0x000fe200000006ff */
[----:B------:R-:W-:Y:S01]  /*03c0*/  IMAD.X R32, R3, 0x1, R17, P0 ;  /* 0x0000000103207824 */ /* 0x000fe200000e0611 */
[----:B------:R0:W-:Y:S01]  /*03d0*/  STL.64 [R1+0x10], R30 ;  /* 0x0000101e01007387 */ /* 0x0001e20000100a00 */
[----:B------:R-:W-:Y:S01]  /*03e0*/  IMAD R2, R31, UR7, R25 ;  /* 0x000000071f027c24 */ /* 0x000fe2000f8e0219 */
[----:B------:R-:W2:Y:S01]  /*03f0*/  LDC.64 R12, c[0x4][R12] ;  /* 0x010000000c0c7b82 */ /* 0x000ea20000000a00 */
[----:B------:R-:W-:Y:S01]  /*0400*/  IMAD.WIDE.U32 R22, R24, 0x5, RZ ;  /* 0x0000000518167825 */ /* 0x000fe200078e00ff */
[----:B------:R-:W-:Y:S01]  /*0410*/  SHF.L.U64.HI R15, R33, 0x1, R32 ;  /* 0x00000001210f7819 */ /* 0x000fe20000010220 */
[----:B------:R-:W3:Y:S02]  /*0420*/  LDCU.64 UR36, c[0x0][0x358] ;  /* 0x00006b00ff2477ac */ /* 0x000ee40008000a00 */
[----:B------:R-:W-:-:S02]  /*0430*/  IMAD R19, R2, 0x5, RZ ;  /* 0x0000000502137824 */ /* 0x000fc400078e02ff */
[----:B------:R0:W-:Y:S02]  /*0440*/  STL.64 [R1+0x18], R14 ;  /* 0x0000180e01007387 */ /* 0x0001e40000100a00 */
[----:B------:R-:W-:Y:S02]  /*0450*/  IMAD.IADD R19, R23, 0x1, R19 ;  /* 0x0000000117137824 */ /* 0x000fe400078e0213 */
[----:B-1----:R-:W-:Y:S02]  /*0460*/  IMAD.U32 R4, RZ, RZ, UR4 ;  /* 0x00000004ff047e24 */ /* 0x002fe4000f8e00ff */
[----:B------:R-:W-:-:S07]  /*0470*/  IMAD.U32 R5, RZ, RZ, UR5 ;  /* 0x00000005ff057e24 */ /* 0x000fce000f8e00ff */
[----:B------:R-:W-:-:S07]  /*0480*/  LEPC R20, `(.L_x_3) ;  /* 0x000000001014794e */ /* 0x000fce0000000000 */
[----:B0-23--:R-:W-:Y:S05]  /*0490*/  CALL.ABS.NOINC R12 ;  /* 0x000000000c007343 */ /* 0x00dfea0003c00000 */
.L_x_3:
[----:B------:R-:W0:Y:S08]  /*04a0*/  LDC.64 R4, c[0x0][0x380] ;  /* 0x0000e000ff047b82 */ /* 0x000e300000000a00 */
[----:B------:R-:W1:Y:S08]  /*04b0*/  LDC.64 R10, c[0x0][0x390] ;  /* 0x0000e400ff0a7b82 */ /* 0x000e700000000a00 */
[----:B------:R-:W2:Y:S01]  /*04c0*/  LDC.64 R8, c[0x0][0x3a8] ;  /* 0x0000ea00ff087b82 */ /* 0x000ea20000000a00 */
[----:B0-----:R-:W-:-:S04]  /*04d0*/  LEA R20, P0, R33, R4, 0x3 ;  /* 0x0000000421147211 */ /* 0x001fc800078018ff */
[----:B------:R-:W-:-:S05]  /*04e0*/  LEA.HI.X R21, R33, R5, R32, 0x3, P0 ;  /* 0x0000000521157211 */ /* 0x000fca00000f1c20 */
[----:B------:R0:W5:Y:S01]  /*04f0*/  LDG.E.64 R6, desc[UR36][R20.64] ;  /* 0x0000002414067981 */ /* 0x000162000c1e1b00 */
[----:B------:R-:W-:Y:S01]  /*0500*/  ISETP.NE.AND P0, PT, R31, RZ, PT ;  /* 0x000000ff1f00720c */ /* 0x000fe20003f05270 */
[----:B-1----:R-:W-:Y:S01]  /*0510*/  IMAD.WIDE.U32 R10, R24, 0x28, R10 ;  /* 0x00000028180a7825 */ /* 0x002fe200078e000a */
[----:B------:R-:W-:Y:S01]  /*0520*/  BSSY.RECONVERGENT B0, `(.L_x_4) ;  /* 0x0000059000007945 */ /* 0x000fe20003800200 */
[----:B------:R-:W-:Y:S02]  /*0530*/  SHF.R.S32.HI R15, RZ, 0x1f, R30 ;  /* 0x0000001fff0f7819 */ /* 0x000fe4000001141e */
[----:B------:R-:W-:-:S04]  /*0540*/  IMAD R3, R2, 0x28, RZ ;  /* 0x0000002802037824 */ /* 0x000fc800078e02ff */
[----:B------:R-:W-:-:S04]  /*0550*/  IMAD.IADD R11, R11, 0x1, R3 ;  /* 0x000000010b0b7824 */ /* 0x000fc800078e0203 */
[----:B0-2---:R-:W-:Y:S05]  /*0560*/  @P0 BRA `(.L_x_5) ;  /* 0x0000000000680947 */ /* 0x005fea0003800000 */
[----:B------:R-:W0:Y:S01]  /*0570*/  LDC.64 R12, c[0x0][0x3b8] ;  /* 0x0000ee00ff0c7b82 */ /* 0x000e220000000a00 */
[----:B------:R-:W-:Y:S01]  /*0580*/  IMAD.WIDE.U32 R2, R8, 0x8, RZ ;  /* 0x0000000808027825 */ /* 0x000fe200078e00ff */
[----:B------:R-:W1:Y:S01]  /*0590*/  LDCU.64 UR4, c[0x0][0x398] ;  /* 0x00007300ff0477ac */ /* 0x000e620008000a00 */
[----:B------:R-:W2:Y:S02]  /*05a0*/  LDG.E.64 R34, desc[UR36][R10.64] ;  /* 0x000000240a227981 */ /* 0x000ea4000c1e1b00 */
[----:B------:R-:W-:Y:S01]  /*05b0*/  IMAD.SHL.U32 R23, R9, 0x8, RZ ;  /* 0x0000000809177824 */ /* 0x000fe200078e00ff */
[----:B------:R-:W-:-:S04]  /*05c0*/  IADD3 R36, P0, PT, R20, R2, RZ ;  /* 0x0000000214247210 */ /* 0x000fc80007f1e0ff */
[----:B------:R-:W-:-:S05]  /*05d0*/  IADD3.X R37, PT, PT, R21, R3, R23, P0, !PT ;  /* 0x0000000315257210 */ /* 0x000fca00007fe417 */
[----:B------:R-:W3:Y:S01]  /*05e0*/  LDG.E.64 R2, desc[UR36][R36.64] ;  /* 0x0000002424027981 */ /* 0x000ee2000c1e1b00 */
[----:B-1----:R-:W-:Y:S01]  /*05f0*/  LEA R14, P0, R30, UR4, 0x3 ;  /* 0x000000041e0e7c11 */ /* 0x002fe2000f8018ff */
[----:B0-----:R-:W-:Y:S02]  /*0600*/  IMAD R21, R13, 0x28, RZ ;  /* 0x000000280d157824 */ /* 0x001fe400078e02ff */
[----:B------:R-:W-:Y:S01]  /*0610*/  IMAD.WIDE.U32 R24, R12, 0x28, R10 ;  /* 0x000000280c187825 */ /* 0x000fe200078e000a */
[----:B------:R-:W-:-:S04]  /*0620*/  LEA.HI.X R15, R30, UR5, R15, 0x3, P0 ;  /* 0x000000051e0f7c11 */ /* 0x000fc800080f1c0f */
[----:B------:R-:W-:Y:S02]  /*0630*/  IADD3 R25, PT, PT, R25, R21, RZ ;  /* 0x0000001519197210 */ /* 0x000fe40007ffe0ff */
[----:B------:R-:W2:Y:S04]  /*0640*/  LDG.E.64 R14, desc[UR36][R14.64] ;  /* 0x000000240e0e7981 */ /* 0x000ea8000c1e1b00 */
[----:B------:R-:W4:Y:S04]  /*0650*/  LDG.E.64 R20, desc[UR36][R10.64+0x8] ;  /* 0x000008240a147981 */ /* 0x000f28000c1e1b00 */
[----:B------:R-:W4:Y:S01]  /*0660*/  LDG.E.64 R24, desc[UR36][R24.64] ;  /* 0x0000002418187981 */ /* 0x000f22000c1e1b00 */
[----:B------:R-:W-:-:S02]  /*0670*/  IMAD.MOV.U32 R18, RZ, RZ, R22 ;  /* 0x000000ffff127224 */ /* 0x000fc400078e0016 */
[----:B------:R-:W-:Y:S02]  /*0680*/  IMAD R13, R13, 0x5, RZ ;  /* 0x000000050d0d7824 */ /* 0x000fe400078e02ff */
[----:B------:R-:W-:-:S04]  /*0690*/  IMAD.WIDE.U32 R18, R12, 0x5, R18 ;  /* 0x000000050c127825 */ /* 0x000fc800078e0012 */
[----:B------:R-:W-:Y:S01]  /*06a0*/  IMAD.IADD R0, R19, 0x1, R13 ;  /* 0x0000000113007824 */ /* 0x000fe200078e020d */
[----:B---3-5:R-:W-:-:S08]  /*06b0*/  DADD R2, R6, R2 ;  /* 0x0000000006027229 */ /* 0x028fd00000000002 */
[----:B------:R-:W-:Y:S02]  /*06c0*/  DMUL R2, R2, 0.5 ;  /* 0x3fe0000002027828 */ /* 0x000fe40000000000 */
[C---:B--2---:R-:W-:Y:S02]  /*06d0*/  DMUL R34, R14.reuse, R34 ;  /* 0x000000220e227228 */ /* 0x044fe40000000000 */
[----:B----4-:R-:W-:-:S04]  /*06e0*/  DMUL R22, R14, R20 ;  /* 0x000000140e167228 */ /* 0x010fc80000000000 */
[----:B------:R-:W-:Y:S01]  /*06f0*/  DMUL R14, R2, R24 ;  /* 0x00000018020e7228 */ /* 0x000fe20000000000 */
[----:B------:R-:W-:Y:S10]  /*0700*/  BRA `(.L_x_6) ;  /* 0x0000000000e87947 */ /* 0x000ff40003800000 */
.L_x_5:
[----:B------:R-:W0:Y:S02]  /*0710*/  LDCU.64 UR4, c[0x0][0x3b0] ;  /* 0x00007600ff0477ac */ /* 0x000e240008000a00 */
[----:B0-----:R-:W-:-:S04]  /*0720*/  UIADD3 UR4, UP0, UPT, UR4, -0x1, URZ ;  /* 0xffffffff04047890 */ /* 0x001fc8000ff1e0ff */
[----:B------:R-:W-:Y:S02]  /*0730*/  UIADD3.X UR5, UPT, UPT, UR5, -0x1, URZ, UP0, !UPT ;  /* 0xffffffff05057890 */ /* 0x000fe400087fe4ff */
[----:B------:R-:W-:-:S04]  /*0740*/  ISETP.NE.U32.AND P0, PT, R31, UR4, PT ;  /* 0x000000041f007c0c */ /* 0x000fc8000bf05070 */
[----:B------:R-:W-:-:S13]  /*0750*/  ISETP.NE.AND.EX P0, PT, RZ, UR5, PT, P0 ;  /* 0x00000005ff007c0c */ /* 0x000fda000bf05300 */
[----:B------:R-:W-:Y:S05]  /*0760*/  @P0 BRA `(.L_x_7) ;  /* 0x0000000000680947 */ /* 0x000fea0003800000 */
[----:B------:R-:W0:Y:S01]  /*0770*/  LDC.64 R12, c[0x0][0x3b8] ;  /* 0x0000ee00ff0c7b82 */ /* 0x000e220000000a00 */
[----:B------:R-:W-:Y:S01]  /*0780*/  IADD3 R0, P0, PT, R33, -R8, RZ ;  /* 0x8000000821007210 */ /* 0x000fe20007f1e0ff */
[----:B------:R-:W1:Y:S01]  /*0790*/  LDCU.64 UR4, c[0x0][0x3a0] ;  /* 0x00007400ff0477ac */ /* 0x000e620008000a00 */
[----:B------:R-:W2:Y:S03]  /*07a0*/  LDG.E.64 R34, desc[UR36][R10.64] ;  /* 0x000000240a227981 */ /* 0x000ea6000c1e1b00 */
[----:B------:R-:W-:Y:S01]  /*07b0*/  IMAD.X R2, R32, 0x1, ~R9, P0 ;  /* 0x0000000120027824 */ /* 0x000fe200000e0e09 */
[----:B------:R-:W-:-:S04]  /*07c0*/  LEA R24, P0, R0, R4, 0x3 ;  /* 0x0000000400187211 */ /* 0x000fc800078018ff */
[----:B------:R-:W-:-:S06]  /*07d0*/  LEA.HI.X R25, R0, R5, R2, 0x3, P0 ;  /* 0x0000000500197211 */ /* 0x000fcc00000f1c02 */
[----:B------:R-:W3:Y:S01]  /*07e0*/  LDG.E.64 R24, desc[UR36][R24.64] ;  /* 0x0000002418187981 */ /* 0x000ee2000c1e1b00 */
[----:B-1----:R-:W-:Y:S01]  /*07f0*/  LEA R2, P0, R30, UR4, 0x3 ;  /* 0x000000041e027c11 */ /* 0x002fe2000f8018ff */
[----:B0-----:R-:W-:Y:S02]  /*0800*/  IMAD R3, R13, 0x28, RZ ;  /* 0x000000280d037824 */ /* 0x001fe400078e02ff */
[----:B------:R-:W-:-:S04]  /*0810*/  IMAD.WIDE.U32 R20, R12, 0x28, R10 ;  /* 0x000000280c147825 */ /* 0x000fc800078e000a */
[----:B------:R-:W-:Y:S01]  /*0820*/  IMAD.IADD R21, R21, 0x1, R3 ;  /* 0x0000000115157824 */ /* 0x000fe200078e0203 */
[----:B------:R-:W-:Y:S02]  /*0830*/  LEA.HI.X R3, R30, UR5, R15, 0x3, P0 ;  /* 0x000000051e037c11 */ /* 0x000fe400080f1c0f */
[----:B------:R-:W4:Y:S04]  /*0840*/  LDG.E.64 R14, desc[UR36][R10.64+0x8] ;  /* 0x000008240a0e7981 */ /* 0x000f28000c1e1b00 */
[----:B------:R-:W2:Y:S04]  /*0850*/  LDG.E.64 R2, desc[UR36][R2.64] ;  /* 0x0000002402027981 */ /* 0x000ea8000c1e1b00 */
[----:B------:R-:W2:Y:S01]  /*0860*/  LDG.E.64 R20, desc[UR36][R20.64] ;  /* 0x0000002414147981 */ /* 0x000ea2000c1e1b00 */
[----:B------:R-:W-:-:S02]  /*0870*/  IMAD.MOV.U32 R18, RZ, RZ, R22 ;  /* 0x000000ffff127224 */ /* 0x000fc400078e0016 */
[----:B------:R-:W-:Y:S02]  /*0880*/  IMAD R13, R13, 0x5, RZ ;  /* 0x000000050d0d7824 */ /* 0x000fe400078e02ff */
[----:B------:R-:W-:-:S05]  /*0890*/  IMAD.WIDE.U32 R18, R12, 0x5, R18 ;  /* 0x000000050c127825 */ /* 0x000fca00078e0012 */
[----:B------:R-:W-:Y:S01]  /*08a0*/  IADD3 R0, PT, PT, R19, R13, RZ ;  /* 0x0000000d13007210 */ /* 0x000fe20007ffe0ff */
[----:B---3-5:R-:W-:-:S08]  /*08b0*/  DADD R24, R6, R24 ;  /* 0x0000000006187229 */ /* 0x028fd00000000018 */
[----:B------:R-:W-:-:S08]  /*08c0*/  DMUL R24, R24, 0.5 ;  /* 0x3fe0000018187828 */ /* 0x000fd00000000000 */
[-C--:B----4-:R-:W-:Y:S02]  /*08d0*/  DMUL R22, R14, R24.reuse ;  /* 0x000000180e167228 */ /* 0x090fe40000000000 */
[----:B--2---:R-:W-:Y:S02]  /*08e0*/  DMUL R34, R34, R24 ;  /* 0x0000001822227228 */ /* 0x004fe40000000000 */
[----:B------:R-:W-:Y:S01]  /*08f0*/  DMUL R14, R20, R2 ;  /* 0x00000002140e7228 */ /* 0x000fe20000000000 */
[----:B------:R-:W-:Y:S10]  /*0900*/  BRA `(.L_x_6) ;  /* 0x0000000000687947 */ /* 0x000ff40003800000 */
.L_x_7:
[----:B------:R-:W-:Y:S01]  /*0910*/  IADD3 R0, P0, PT, R33, -R8, RZ ;  /* 0x8000000821007210 */ /* 0x000fe20007f1e0ff */
[----:B------:R-:W0:Y:S01]  /*0920*/  LDC.64 R14, c[0x0][0x3b8] ;  /* 0x0000ee00ff0e7b82 */ /* 0x000e220000000a00 */
[----:B------:R-:W2:Y:S02]  /*0930*/  LDG.E.64 R34, desc[UR36][R10.64] ;  /* 0x000000240a227981 */ /* 0x000ea4000c1e1b00 */
[----:B------:R-:W-:Y:S01]  /*0940*/  LEA R24, P1, R0, R4, 0x3 ;  /* 0x0000000400187211 */ /* 0x000fe200078218ff */
[----:B------:R-:W-:Y:S01]  /*0950*/  IMAD.X R2, R32, 0x1, ~R9, P0 ;  /* 0x0000000120027824 */ /* 0x000fe200000e0e09 */
[----:B------:R-:W-:-:S04]  /*0960*/  LEA R36, P0, R8, R20, 0x3 ;  /* 0x0000001408247211 */ /* 0x000fc800078018ff */
[----:B------:R-:W-:Y:S02]  /*0970*/  LEA.HI.X R25, R0, R5, R2, 0x3, P1 ;  /* 0x0000000500197211 */ /* 0x000fe400008f1c02 */
[----:B------:R-:W-:-:S04]  /*0980*/  LEA.HI.X R37, R8, R21, R9, 0x3, P0 ;  /* 0x0000001508257211 */ /* 0x000fc800000f1c09 */
[----:B------:R-:W3:Y:S04]  /*0990*/  LDG.E.64 R24, desc[UR36][R24.64] ;  /* 0x0000002418187981 */ /* 0x000ee8000c1e1b00 */
[----:B------:R-:W4:Y:S01]  /*09a0*/  LDG.E.64 R2, desc[UR36][R36.64] ;  /* 0x0000002424027981 */ /* 0x000f22000c1e1b00 */
[----:B0-----:R-:W-:Y:S02]  /*09b0*/  IMAD R21, R15, 0x28, RZ ;  /* 0x000000280f157824 */ /* 0x001fe400078e02ff */
[----:B------:R-:W-:-:S04]  /*09c0*/  IMAD.WIDE.U32 R12, R14, 0x28, R10 ;  /* 0x000000280e0c7825 */ /* 0x000fc800078e000a */
[----:B------:R-:W-:Y:S02]  /*09d0*/  IMAD.IADD R13, R13, 0x1, R21 ;  /* 0x000000010d0d7824 */ /* 0x000fe400078e0215 */
[----:B------:R-:W2:Y:S04]  /*09e0*/  LDG.E.64 R20, desc[UR36][R10.64+0x8] ;  /* 0x000008240a147981 */ /* 0x000ea8000c1e1b00 */
[----:B------:R-:W2:Y:S01]  /*09f0*/  LDG.E.64 R12, desc[UR36][R12.64] ;  /* 0x000000240c0c7981 */ /* 0x000ea2000c1e1b00 */
[----:B------:R-:W-:-:S04]  /*0a00*/  IMAD.MOV.U32 R18, RZ, RZ, R22 ;  /* 0x000000ffff127224 */ /* 0x000fc800078e0016 */
[----:B------:R-:W-:Y:S01]  /*0a10*/  IMAD.WIDE.U32 R18, R14, 0x5, R18 ;  /* 0x000000050e127825 */ /* 0x000fe200078e0012 */
[C---:B---3-5:R-:W-:Y:S02]  /*0a20*/  DADD R24, R6.reuse, R24 ;  /* 0x0000000006187229 */ /* 0x068fe40000000018 */
[----:B----4-:R-:W-:-:S06]  /*0a30*/  DADD R2, R6, R2 ;  /* 0x0000000006027229 */ /* 0x010fcc0000000002 */
[----:B------:R-:W-:Y:S02]  /*0a40*/  DMUL R24, R24, 0.5 ;  /* 0x3fe0000018187828 */ /* 0x000fe40000000000 */
[----:B------:R-:W-:-:S06]  /*0a50*/  DMUL R2, R2, 0.5 ;  /* 0x3fe0000002027828 */ /* 0x000fcc0000000000 */
[-C--:B--2---:R-:W-:Y:S01]  /*0a60*/  DMUL R22, R20, R24.reuse ;  /* 0x0000001814167228 */ /* 0x084fe20000000000 */
[----:B------:R-:W-:Y:S01]  /*0a70*/  IMAD R21, R15, 0x5, RZ ;  /* 0x000000050f157824 */ /* 0x000fe200078e02ff */
[----:B------:R-:W-:Y:S02]  /*0a80*/  DMUL R34, R34, R24 ;  /* 0x0000001822227228 */ /* 0x000fe40000000000 */
[----:B------:R-:W-:Y:S01]  /*0a90*/  DMUL R14, R12, R2 ;  /* 0x000000020c0e7228 */ /* 0x000fe20000000000 */
[----:B------:R-:W-:-:S10]  /*0aa0*/  IMAD.IADD R0, R19, 0x1, R21 ;  /* 0x0000000113007824 */ /* 0x000fd400078e0215 */
.L_x_6:
[----:B------:R-:W-:Y:S05]  /*0ab0*/  BSYNC.RECONVERGENT B0 ;  /* 0x0000000000007941 */ /* 0x000fea0003800200 */
.L_x_4:
[----:B------:R-:W-:Y:S01]  /*0ac0*/  VIADD R13, R30, 0xffffffff ;  /* 0xffffffff1e0d7836 */ /* 0x000fe20000000000 */
[-C--:B------:R-:W-:Y:S01]  /*0ad0*/  MOV R16, R26.reuse ;  /* 0x0000001a00107202 */ /* 0x080fe20000000f00 */
[----:B------:R-:W0:Y:S01]  /*0ae0*/  LDCU.64 UR4, c[0x0][0x390] ;  /* 0x00007200ff0477ac */ /* 0x000e220008000a00 */
[----:B------:R-:W-:Y:S01]  /*0af0*/  IADD3 R26, P0, PT, R28, R26, RZ ;  /* 0x0000001a1c1a7210 */ /* 0x000fe20007f1e0ff */
[----:B------:R-:W2:Y:S01]  /*0b00*/  LDG.E.64 R24, desc[UR36][R10.64+0x40] ;  /* 0x000040240a187981 */ /* 0x000ea2000c1e1b00 */
[----:B------:R-:W-:Y:S01]  /*0b10*/  SHF.R.S32.HI R19, RZ, 0x1f, R13 ;  /* 0x0000001fff137819 */ /* 0x000fe2000001140d */
[----:B------:R-:W-:-:S04]  /*0b20*/  IMAD.WIDE.U32 R20, R13, R8, R16 ;  /* 0x000000080d147225 */ /* 0x000fc800078e0010 */
[----:B------:R-:W-:Y:S01]  /*0b30*/  IMAD R12, R19, R8, RZ ;  /* 0x00000008130c7224 */ /* 0x000fe200078e02ff */
[----:B------:R-:W-:-:S03]  /*0b40*/  LEA R30, P1, R20, R4, 0x3 ;  /* 0x00000004141e7211 */ /* 0x000fc600078218ff */
[----:B------:R-:W-:Y:S02]  /*0b50*/  IMAD R9, R13, R9, R12 ;  /* 0x000000090d097224 */ /* 0x000fe400078e020c */
[----:B------:R-:W3:Y:S02]  /*0b60*/  LDG.E.64 R12, desc[UR36][R10.64+0x20] ;  /* 0x000020240a0c7981 */ /* 0x000ee4000c1e1b00 */
[----:B------:R-:W-:Y:S02]  /*0b70*/  IMAD.IADD R8, R21, 0x1, R9 ;  /* 0x0000000115087824 */ /* 0x000fe400078e0209 */
[----:B------:R-:W-:Y:S01]  /*0b80*/  IMAD.X R16, R29, 0x1, R17, P0 ;  /* 0x000000011d107824 */ /* 0x000fe200000e0611 */
[----:B------:R-:W-:Y:S02]  /*0b90*/  LEA R28, P0, R26, R4, 0x3 ;  /* 0x000000041a1c7211 */ /* 0x000fe400078018ff */
[-C--:B------:R-:W-:Y:S02]  /*0ba0*/  LEA.HI.X R31, R20, R5.reuse, R8, 0x3, P1 ;  /* 0x00000005141f7211 */ /* 0x080fe400008f1c08 */
[----:B------:R-:W-:-:S02]  /*0bb0*/  LEA.HI.X R29, R26, R5, R16, 0x3, P0 ;  /* 0x000000051a1d7211 */ /* 0x000fc400000f1c10 */
[----:B------:R-:W4:Y:S04]  /*0bc0*/  LDG.E.64 R4, desc[UR36][R10.64+0x10] ;  /* 0x000010240a047981 */ /* 0x000f28000c1e1b00 */
[----:B------:R-:W2:Y:S04]  /*0bd0*/  LDG.E.64 R20, desc[UR36][R30.64] ;  /* 0x000000241e147981 */ /* 0x000ea8000c1e1b00 */
[----:B------:R-:W4:Y:S04]  /*0be0*/  LDG.E.64 R28, desc[UR36][R28.64] ;  /* 0x000000241c1c7981 */ /* 0x000f28000c1e1b00 */
[----:B------:R-:W4:Y:S01]  /*0bf0*/  LDG.E.64 R26, desc[UR36][R10.64+0x38] ;  /* 0x000038240a1a7981 */ /* 0x000f22000c1e1b00 */
[----:B0-----:R-:W-:-:S03]  /*0c00*/  LEA R8, P0, R18, UR4, 0x3 ;  /* 0x0000000412087c11 */ /* 0x001fc6000f8018ff */
[----:B------:R-:W4:Y:S01]  /*0c10*/  LDG.E.64 R16, desc[UR36][R10.64+0x18] ;  /* 0x000018240a107981 */ /* 0x000f22000c1e1b00 */
[----:B------:R-:W-:-:S06]  /*0c20*/  LEA.HI.X R9, R18, UR5, R0, 0x3, P0 ;  /* 0x0000000512097c11 */ /* 0x000fcc00080f1c00 */
[----:B------:R-:W5:Y:S01]  /*0c30*/  LDG.E.64 R8, desc[UR36][R8.64+0x8] ;  /* 0x0000082408087981 */ /* 0x000f62000c1e1b00 */
[----:B------:R-:W-:Y:S01]  /*0c40*/  IMAD.MOV.U32 R18, RZ, RZ, 0x1 ;  /* 0x00000001ff127424 */ /* 0x000fe200078e00ff */
[----:B------:R-:W-:Y:S01]  /*0c50*/  BSSY.RECONVERGENT B0, `(.L_x_8) ;  /* 0x000001e000007945 */ /* 0x000fe20003800200 */
[----:B---3--:R-:W0:Y:S01]  /*0c60*/  MUFU.RCP64H R19, R13 ;  /* 0x0000000d00137308 */ /* 0x008e220000001800 */
[C---:B--2---:R-:W-:Y:S02]  /*0c70*/  DADD R30, R6.reuse, R20 ;  /* 0x00000000061e7229 */ /* 0x044fe40000000014 */
[----:B----4-:R-:W-:Y:S02]  /*0c80*/  DADD R20, R6, R28 ;  /* 0x0000000006147229 */ /* 0x010fe4000000001c */
[----:B0-----:R-:W-:-:S04]  /*0c90*/  DFMA R28, -R12, R18, 1 ;  /* 0x3ff000000c1c742b */ /* 0x001fc80000000112 */
[----:B------:R-:W-:Y:S02]  /*0ca0*/  DMUL R6, R30, 0.5 ;  /* 0x3fe000001e067828 */ /* 0x000fe40000000000 */
[----:B------:R-:W-:Y:S02]  /*0cb0*/  DMUL R20, R20, 0.5 ;  /* 0x3fe0000014147828 */ /* 0x000fe40000000000 */
[----:B------:R-:W-:-:S04]  /*0cc0*/  DFMA R28, R28, R28, R28 ;  /* 0x0000001c1c1c722b */ /* 0x000fc8000000001c */
[----:B------:R-:W-:-:S04]  /*0cd0*/  DMUL R4, R6, R4 ;  /* 0x0000000406047228 */ /* 0x000fc80000000000 */
[----:B------:R-:W-:-:S04]  /*0ce0*/  DFMA R28, R18, R28, R18 ;  /* 0x0000001c121c722b */ /* 0x000fc80000000012 */
[----:B------:R-:W-:-:S08]  /*0cf0*/  DFMA R4, R20, R26, -R4 ;  /* 0x0000001a1404722b */ /* 0x000fd00000000804 */
[----:B------:R-:W-:Y:S02]  /*0d00*/  DADD R4, R4, R14 ;  /* 0x0000000004047229 */ /* 0x000fe4000000000e */
[----:B------:R-:W-:-:S06]  /*0d10*/  DFMA R14, -R12, R28, 1 ;  /* 0x3ff000000c0e742b */ /* 0x000fcc000000011c */
[----:B------:R-:W-:Y:S02]  /*0d20*/  DADD R34, R4, -R34 ;  /* 0x0000000004227229 */ /* 0x000fe40000000822 */
[----:B------:R-:W-:-:S08]  /*0d30*/  DFMA R14, R28, R14, R28 ;  /* 0x0000000e1c0e722b */ /* 0x000fd0000000001c */
[----:B------:R-:W-:-:S08]  /*0d40*/  DMUL R4, R34, R14 ;  /* 0x0000000e22047228 */ /* 0x000fd00000000000 */
[----:B------:R-:W-:-:S08]  /*0d50*/  DFMA R18, -R12, R4, R34 ;  /* 0x000000040c12722b */ /* 0x000fd00000000122 */
[----:B------:R-:W-:Y:S01]  /*0d60*/  DFMA R4, R14, R18, R4 ;  /* 0x000000120e04722b */ /* 0x000fe20000000004 */
[----:B------:R-:W-:-:S09]  /*0d70*/  FSETP.GEU.AND P1, PT, |R35|, 6.5827683646048100446e-37, PT ;  /* 0x036000002300780b */ /* 0x000fd20003f2e200 */
[----:B------:R-:W-:-:S05]  /*0d80*/  FFMA R0, RZ, R13, R5 ;  /* 0x0000000dff007223 */ /* 0x000fca0000000005 */
[----:B------:R-:W-:Y:S01]  /*0d90*/  FSETP.GT.AND P0, PT, |R0|, 1.469367938527859385e-39, PT ;  /* 0x001000000000780b */ /* 0x000fe20003f04200 */
[----:B------:R-:W-:Y:S02]  /*0da0*/  DMUL R20, R20, R24 ;  /* 0x0000001814147228 */ /* 0x000fe40000000000 */
[----:B------:R-:W-:-:S10]  /*0db0*/  DMUL R18, R6, R16 ;  /* 0x0000001006127228 */ /* 0x000fd40000000000 */
[----:B------:R-:W-:Y:S05]  /*0dc0*/  @P0 BRA P1, `(.L_x_9) ;  /* 0x0000000000180947 */ /* 0x000fea0000800000 */
[----:B------:R-:W-:Y:S01]  /*0dd0*/  IMAD.MOV.U32 R6, RZ, RZ, R34 ;  /* 0x000000ffff067224 */ /* 0x000fe200078e0022 */
[----:B------:R-:W-:Y:S01]  /*0de0*/  MOV R0, 0xe10 ;  /* 0x00000e1000007802 */ /* 0x000fe20000000f00 */
[----:B------:R-:W-:-:S07]  /*0df0*/  IMAD.MOV.U32 R7, RZ, RZ, R35 ;  /* 0x000000ffff077224 */ /* 0x000fce00078e0023 */
[----:B-----5:R-:W-:Y:S05]  /*0e00*/  CALL.REL.NOINC `($__internal_0_$__cuda_sm20_div_rn_f64_full) ;  /* 0x0000000000947944 */ /* 0x020fea0003c00000 */
[----:B------:R-:W-:Y:S01]  /*0e10*/  MOV R4, R6 ;  /* 0x0000000600047202 */ /* 0x000fe20000000f00 */
[----:B------:R-:W-:-:S07]  /*0e20*/  IMAD.MOV.U32 R5, RZ, RZ, R7 ;  /* 0x000000ffff057224 */ /* 0x000fce00078e0007 */
.L_x_9:
[----:B------:R-:W-:Y:S05]  /*0e30*/  BSYNC.RECONVERGENT B0 ;  /* 0x0000000000007941 */ /* 0x000fea0003800200 */
.L_x_8:
[----:B------:R-:W0:Y:S02]  /*0e40*/  LDCU.64 UR4, c[0x0][0x388] ;  /* 0x00007100ff0477ac */ /* 0x000e240008000a00 */
[----:B0-----:R-:W-:-:S04]  /*0e50*/  LEA R16, P0, R33, UR4, 0x4 ;  /* 0x0000000421107c11 */ /* 0x001fc8000f8020ff */
[----:B------:R-:W-:-:S05]  /*0e60*/  LEA.HI.X R17, R33, UR5, R32, 0x4, P0 ;  /* 0x0000000521117c11 */ /* 0x000fca00080f2420 */
[----:B------:R0:W-:Y:S04]  /*0e70*/  STG.E.64 desc[UR36][R16.64], R4 ;  /* 0x0000000410007986 */ /* 0x0001e8000c101b24 */
[----:B------:R-:W2:Y:S01]  /*0e80*/  LDG.E.64 R10, desc[UR36][R10.64+0x20] ;  /* 0x000020240a0a7981 */ /* 0x000ea2000c1e1b00 */
[----:B------:R-:W-:Y:S01]  /*0e90*/  IMAD.MOV.U32 R6, RZ, RZ, 0x1 ;  /* 0x00000001ff067424 */ /* 0x000fe200078e00ff */
[----:B------:R-:W-:Y:S01]  /*0ea0*/  DADD R18, R20, -R18 ;  /* 0x0000000014127229 */ /* 0x000fe20000000812 */
[----:B------:R-:W-:Y:S07]  /*0eb0*/  BSSY.RECONVERGENT B0, `(.L_x_10) ;  /* 0x0000018000007945 */ /* 0x000fee0003800200 */
[----:B-----5:R-:W-:-:S08]  /*0ec0*/  DFMA R8, R8, R2, R18 ;  /* 0x000000020808722b */ /* 0x020fd00000000012 */
[----:B------:R-:W-:-:S10]  /*0ed0*/  DADD R8, R8, -R22 ;  /* 0x0000000008087229 */ /* 0x000fd40000000816 */
[----:B------:R-:W-:Y:S01]  /*0ee0*/  FSETP.GEU.AND P1, PT, |R9|, 6.5827683646048100446e-37, PT ;  /* 0x036000000900780b */ /* 0x000fe20003f2e200 */
[----:B--2---:R-:W1:Y:S02]  /*0ef0*/  MUFU.RCP64H R7, R11 ;  /* 0x0000000b00077308 */ /* 0x004e640000001800 */
[----:B-1----:R-:W-:-:S08]  /*0f00*/  DFMA R12, -R10, R6, 1 ;  /* 0x3ff000000a0c742b */ /* 0x002fd00000000106 */
[----:B------:R-:W-:-:S08]  /*0f10*/  DFMA R12, R12, R12, R12 ;  /* 0x0000000c0c0c722b */ /* 0x000fd0000000000c */
[----:B------:R-:W-:-:S08]  /*0f20*/  DFMA R12, R6, R12, R6 ;  /* 0x0000000c060c722b */ /* 0x000fd00000000006 */
[----:B------:R-:W-:-:S08]  /*0f30*/  DFMA R2, -R10, R12, 1 ;  /* 0x3ff000000a02742b */ /* 0x000fd0000000010c */
[----:B------:R-:W-:-:S08]  /*0f40*/  DFMA R2, R12, R2, R12 ;  /* 0x000000020c02722b */ /* 0x000fd0000000000c */
[----:B0-----:R-:W-:-:S08]  /*0f50*/  DMUL R4, R8, R2 ;  /* 0x0000000208047228 */ /* 0x001fd00000000000 */
[----:B------:R-:W-:-:S08]  /*0f60*/  DFMA R6, -R10, R4, R8 ;  /* 0x000000040a06722b */ /* 0x000fd00000000108 */
[----:B------:R-:W-:-:S10]  /*0f70*/  DFMA R2, R2, R6, R4 ;  /* 0x000000060202722b */ /* 0x000fd40000000004 */
[----:B------:R-:W-:-:S05]  /*0f80*/  FFMA R0, RZ, R11, R3 ;  /* 0x0000000bff007223 */ /* 0x000fca0000000003 */
[----:B------:R-:W-:-:S13]  /*0f90*/  FSETP.GT.AND P0, PT, |R0|, 1.469367938527859385e-39, PT ;  /* 0x001000000000780b */ /* 0x000fda0003f04200 */
[----:B------:R-:W-:Y:S05]  /*0fa0*/  @P0 BRA P1, `(.L_x_11) ;  /* 0x0000000000200947 */ /* 0x000fea0000800000 */
[----:B------:R-:W-:Y:S01]  /*0fb0*/  IMAD.MOV.U32 R6, RZ, RZ, R8 ;  /* 0x000000ffff067224 */ /* 0x000fe200078e0008 */
[----:B------:R-:W-:Y:S01]  /*0fc0*/  MOV R13, R11 ;  /* 0x0000000b000d7202 */ /* 0x000fe20000000f00 */
[----:B------:R-:W-:Y:S01]  /*0fd0*/  IMAD.MOV.U32 R7, RZ, RZ, R9 ;  /* 0x000000ffff077224 */ /* 0x000fe200078e0009 */
[----:B------:R-:W-:Y:S01]  /*0fe0*/  MOV R0, 0x1010 ;  /* 0x0000101000007802 */ /* 0x000fe20000000f00 */
[----:B------:R-:W-:-:S07]  /*0ff0*/  IMAD.MOV.U32 R12, RZ, RZ, R10 ;  /* 0x000000ffff0c7224 */ /* 0x000fce00078e000a */
[----:B------:R-:W-:Y:S05]  /*1000*/  CALL.REL.NOINC `($__internal_0_$__cuda_sm20_div_rn_f64_full) ;  /* 0x0000000000147944 */ /* 0x000fea0003c00000 */
[----:B------:R-:W-:Y:S02]  /*1010*/  IMAD.MOV.U32 R2, RZ, RZ, R6 ;  /* 0x000000ffff027224 */ /* 0x000fe400078e0006 */
[----:B------:R-:W-:-:S07]  /*1020*/  IMAD.MOV.U32 R3, RZ, RZ, R7 ;  /* 0x000000ffff037224 */ /* 0x000fce00078e0007 */
.L_x_11:
[----:B------:R-:W-:Y:S05]  /*1030*/  BSYNC.RECONVERGENT B0 ;  /* 0x0000000000007941 */ /* 0x000fea0003800200 */
.L_x_10:
[----:B------:R-:W-:Y:S01]  /*1040*/  STG.E.64 desc[UR36][R16.64+0x8], R2 ;  /* 0x0000080210007986 */ /* 0x000fe2000c101b24 */
[----:B------:R-:W-:Y:S05]  /*1050*/  EXIT ;  /* 0x000000000000794d */ /* 0x000fea0003800000 */
        .weak           $__internal_0_$__cuda_sm20_div_rn_f64_full
        .type           $__internal_0_$__cuda_sm20_div_rn_f64_full,@function
        .size           $__internal_0_$__cuda_sm20_div_rn_f64_full,($__internal_1_$__cuda_sm20_rem_u64 - $__internal_0_$__cuda_sm20_div_rn_f64_full)
$__internal_0_$__cuda_sm20_div_rn_f64_full:
[C---:B------:R-:W-:Y:S01]  /*1060*/  FSETP.GEU.AND P0, PT, |R13|.reuse, 1.469367938527859385e-39, PT ;  /* 0x001000000d00780b */ /* 0x040fe20003f0e200 */
[----:B------:R-:W-:Y:S01]  /*1070*/  IMAD.MOV.U32 R26, RZ, RZ, 0x1 ;  /* 0x00000001ff1a7424 */ /* 0x000fe200078e00ff */
[----:B------:R-:W-:Y:S01]  /*1080*/  LOP3.LUT R14, R13, 0x800fffff, RZ, 0xc0, !PT ;  /* 0x800fffff0d0e7812 */ /* 0x000fe200078ec0ff */
[----:B------:R-:W-:Y:S01]  /*1090*/  BSSY.RECONVERGENT B1, `(.L_x_12) ;  /* 0x0000054000017945 */ /* 0x000fe20003800200 */
[C---:B------:R-:W-:Y:S02]  /*10a0*/  FSETP.GEU.AND P2, PT, |R7|.reuse, 1.469367938527859385e-39, PT ;  /* 0x001000000700780b */ /* 0x040fe40003f4e200 */
[----:B------:R-:W-:Y:S01]  /*10b0*/  LOP3.LUT R15, R14, 0x3ff00000, RZ, 0xfc, !PT ;  /* 0x3ff000000e0f7812 */ /* 0x000fe200078efcff */
[----:B------:R-:W-:Y:S01]  /*10c0*/  IMAD.MOV.U32 R14, RZ, RZ, R12 ;  /* 0x000000ffff0e7224 */ /* 0x000fe200078e000c */
[----:B------:R-:W-:Y:S02]  /*10d0*/  LOP3.LUT R4, R7, 0x7ff00000, RZ, 0xc0, !PT ;  /* 0x7ff0000007047812 */ /* 0x000fe400078ec0ff */
[----:B------:R-:W-:-:S03]  /*10e0*/  LOP3.LUT R35, R13, 0x7ff00000, RZ, 0xc0, !PT ;  /* 0x7ff000000d237812 */ /* 0x000fc600078ec0ff */
[----:B------:R-:W-:Y:S01]  /*10f0*/  @!P0 DMUL R14, R12, 8.98846567431157953865e+307 ;  /* 0x7fe000000c0e8828 */ /* 0x000fe20000000000 */
[C---:B------:R-:W-:Y:S01]  /*1100*/  ISETP.GE.U32.AND P1, PT, R4.reuse, R35, PT ;  /* 0x000000230400720c */ /* 0x040fe20003f26070 */
[----:B------:R-:W-:Y:S02]  /*1110*/  IMAD.MOV.U32 R34, RZ, RZ, R4 ;  /* 0x000000ffff227224 */ /* 0x000fe400078e0004 */
[----:B------:R-:W-:Y:S01]  /*1120*/  @!P2 LOP3.LUT R5, R13, 0x7ff00000, RZ, 0xc0, !PT ;  /* 0x7ff000000d05a812 */ /* 0x000fe200078ec0ff */
[----:B------:R-:W-:Y:S01]  /*1130*/  @!P2 IMAD.MOV.U32 R28, RZ, RZ, RZ ;  /* 0x000000ffff1ca224 */ /* 0x000fe200078e00ff */
[----:B------:R-:W0:Y:S02]  /*1140*/  MUFU.RCP64H R27, R15 ;  /* 0x0000000f001b7308 */ /* 0x000e240000001800 */
[----:B------:R-:W-:Y:S01]  /*1150*/  @!P2 ISETP.GE.U32.AND P3, PT, R4, R5, PT ;  /* 0x000000050400a20c */ /* 0x000fe20003f66070 */
[----:B------:R-:W-:Y:S01]  /*1160*/  IMAD.MOV.U32 R5, RZ, RZ, 0x1ca00000 ;  /* 0x1ca00000ff057424 */ /* 0x000fe200078e00ff */
[----:B------:R-:W-:-:S04]  /*1170*/  @!P0 LOP3.LUT R35, R15, 0x7ff00000, RZ, 0xc0, !PT ;  /* 0x7ff000000f238812 */ /* 0x000fc800078ec0ff */
[----:B------:R-:W-:Y:S01]  /*1180*/  @!P2 SEL R29, R5, 0x63400000, !P3 ;  /* 0x63400000051da807 */ /* 0x000fe20005800000 */
[----:B------:R-:W-:-:S03]  /*1190*/  VIADD R36, R35, 0xffffffff ;  /* 0xffffffff23247836 */ /* 0x000fc60000000000 */
[----:B------:R-:W-:-:S04]  /*11a0*/  @!P2 LOP3.LUT R29, R29, 0x80000000, R7, 0xf8, !PT ;  /* 0x800000001d1da812 */ /* 0x000fc800078ef807 */
[----:B------:R-:W-:Y:S01]  /*11b0*/  @!P2 LOP3.LUT R29, R29, 0x100000, RZ, 0xfc, !PT ;  /* 0x001000001d1da812 */ /* 0x000fe200078efcff */
[----:B0-----:R-:W-:-:S08]  /*11c0*/  DFMA R24, R26, -R14, 1 ;  /* 0x3ff000001a18742b */ /* 0x001fd0000000080e */
[----:B------:R-:W-:-:S08]  /*11d0*/  DFMA R24, R24, R24, R24 ;  /* 0x000000181818722b */ /* 0x000fd00000000018 */
[----:B------:R-:W-:Y:S01]  /*11e0*/  DFMA R26, R26, R24, R26 ;  /* 0x000000181a1a722b */ /* 0x000fe2000000001a */
[----:B------:R-:W-:Y:S02]  /*11f0*/  SEL R25, R5, 0x63400000, !P1 ;  /* 0x6340000005197807 */ /* 0x000fe40004800000 */
[----:B------:R-:W-:Y:S02]  /*1200*/  MOV R24, R6 ;  /* 0x0000000600187202 */ /* 0x000fe40000000f00 */
[----:B------:R-:W-:-:S03]  /*1210*/  LOP3.LUT R25, R25, 0x800fffff, R7, 0xf8, !PT ;  /* 0x800fffff19197812 */ /* 0x000fc600078ef807 */
[----:B------:R-:W-:-:S03]  /*1220*/  DFMA R30, R26, -R14, 1 ;  /* 0x3ff000001a1e742b */ /* 0x000fc6000000080e */
[----:B------:R-:W-:-:S05]  /*1230*/  @!P2 DFMA R24, R24, 2, -R28 ;  /* 0x400000001818a82b */ /* 0x000fca000000081c */
[----:B------:R-:W-:-:S05]  /*1240*/  DFMA R30, R26, R30, R26 ;  /* 0x0000001e1a1e722b */ /* 0x000fca000000001a */
[----:B------:R-:W-:-:S03]  /*1250*/  @!P2 LOP3.LUT R34, R25, 0x7ff00000, RZ, 0xc0, !PT ;  /* 0x7ff000001922a812 */ /* 0x000fc600078ec0ff */
[----:B------:R-:W-:Y:S02]  /*1260*/  DMUL R26, R30, R24 ;  /* 0x000000181e1a7228 */ /* 0x000fe40000000000 */
[----:B------:R-:W-:-:S05]  /*1270*/  VIADD R28, R34, 0xffffffff ;  /* 0xffffffff221c7836 */ /* 0x000fca0000000000 */
[----:B------:R-:W-:Y:S01]  /*1280*/  ISETP.GT.U32.AND P0, PT, R28, 0x7feffffe, PT ;  /* 0x7feffffe1c00780c */ /* 0x000fe20003f04070 */
[----:B------:R-:W-:-:S03]  /*1290*/  DFMA R28, R26, -R14, R24 ;  /* 0x8000000e1a1c722b */ /* 0x000fc60000000018 */
[----:B------:R-:W-:-:S05]  /*12a0*/  ISETP.GT.U32.OR P0, PT, R36, 0x7feffffe, P0 ;  /* 0x7feffffe2400780c */ /* 0x000fca0000704470 */
[----:B------:R-:W-:-:S08]  /*12b0*/  DFMA R28, R30, R28, R26 ;  /* 0x0000001c1e1c722b */ /* 0x000fd0000000001a */
[----:B------:R-:W-:Y:S05]  /*12c0*/  @P0 BRA `(.L_x_13) ;  /* 0x00000000006c0947 */ /* 0x000fea0003800000 */
[----:B------:R-:W-:Y:S01]  /*12d0*/  LOP3.LUT R7, R13, 0x7ff00000, RZ, 0xc0, !PT ;  /* 0x7ff000000d077812 */ /* 0x000fe200078ec0ff */
[----:B------:R-:W-:-:S03]  /*12e0*/  IMAD.MOV.U32 R26, RZ, RZ, RZ ;  /* 0x000000ffff1a7224 */ /* 0x000fc600078e00ff */
[CC--:B------:R-:W-:Y:S02]  /*12f0*/  VIADDMNMX R6, R4.reuse, -R7.reuse, 0xb9600000, !PT ;  /* 0xb960000004067446 */ /* 0x0c0fe40007800907 */
[----:B------:R-:W-:Y:S02]  /*1300*/  ISETP.GE.U32.AND P0, PT, R4, R7, PT ;  /* 0x000000070400720c */ /* 0x000fe40003f06070 */
[----:B------:R-:W-:Y:S02]  /*1310*/  VIMNMX R6, PT, PT, R6, 0x46a00000, PT ;  /* 0x46a0000006067848 */ /* 0x000fe40003fe0100 */
[----:B------:R-:W-:-:S05]  /*1320*/  SEL R5, R5, 0x63400000, !P0 ;  /* 0x6340000005057807 */ /* 0x000fca0004000000 */
[----:B------:R-:W-:-:S05]  /*1330*/  IMAD.IADD R6, R6, 0x1, -R5 ;  /* 0x0000000106067824 */ /* 0x000fca00078e0a05 */
[----:B------:R-:W-:-:S06]  /*1340*/  IADD3 R27, PT, PT, R6, 0x7fe00000, RZ ;  /* 0x7fe00000061b7810 */ /* 0x000fcc0007ffe0ff */
[----:B------:R-:W-:-:S10]  /*1350*/  DMUL R4, R28, R26 ;  /* 0x0000001a1c047228 */ /* 0x000fd40000000000 */
[----:B------:R-:W-:-:S13]  /*1360*/  FSETP.GTU.AND P0, PT, |R5|, 1.469367938527859385e-39, PT ;  /* 0x001000000500780b */ /* 0x000fda0003f0c200 */
[----:B------:R-:W-:Y:S05]  /*1370*/  @P0 BRA `(.L_x_14) ;  /* 0x0000000000940947 */ /* 0x000fea0003800000 */
[----:B------:R-:W-:Y:S01]  /*1380*/  DFMA R14, R28, -R14, R24 ;  /* 0x8000000e1c0e722b */ /* 0x000fe20000000018 */
[----:B------:R-:W-:-:S09]  /*1390*/  IMAD.MOV.U32 R26, RZ, RZ, RZ ;  /* 0x000000ffff1a7224 */ /* 0x000fd200078e00ff */
[C---:B------:R-:W-:Y:S02]  /*13a0*/  FSETP.NEU.AND P0, PT, R15.reuse, RZ, PT ;  /* 0x000000ff0f00720b */ /* 0x040fe40003f0d000 */
[----:B------:R-:W-:-:S04]  /*13b0*/  LOP3.LUT R7, R15, 0x80000000, R13, 0x48, !PT ;  /* 0x800000000f077812 */ /* 0x000fc800078e480d */
[----:B------:R-:W-:-:S07]  /*13c0*/  LOP3.LUT R27, R7, R27, RZ, 0xfc, !PT ;  /* 0x0000001b071b7212 */ /* 0x000fce00078efcff */
[----:B------:R-:W-:Y:S05]  /*13d0*/  @!P0 BRA `(.L_x_14) ;  /* 0x00000000007c8947 */ /* 0x000fea0003800000 */
[----:B------:R-:W-:Y:S01]  /*13e0*/  IMAD.MOV R13, RZ, RZ, -R6 ;  /* 0x000000ffff0d7224 */ /* 0x000fe200078e0a06 */
[----:B------:R-:W-:Y:S01]  /*13f0*/  DMUL.RP R26, R28, R26 ;  /* 0x0000001a1c1a7228 */ /* 0x000fe20000008000 */
[----:B------:R-:W-:-:S06]  /*1400*/  IMAD.MOV.U32 R12, RZ, RZ, RZ ;  /* 0x000000ffff0c7224 */ /* 0x000fcc00078e00ff */
[----:B------:R-:W-:-:S03]  /*1410*/  DFMA R12, R4, -R12, R28 ;  /* 0x8000000c040c722b */ /* 0x000fc6000000001c */
[----:B------:R-:W-:-:S03]  /*1420*/  LOP3.LUT R7, R27, R7, RZ, 0x3c, !PT ;  /* 0x000000071b077212 */ /* 0x000fc600078e3cff */
[----:B------:R-:W-:-:S04]  /*1430*/  IADD3 R12, PT, PT, -R6, -0x43300000, RZ ;  /* 0xbcd00000060c7810 */ /* 0x000fc80007ffe1ff */
[----:B------:R-:W-:-:S04]  /*1440*/  FSETP.NEU.AND P0, PT, |R13|, R12, PT ;  /* 0x0000000c0d00720b */ /* 0x000fc80003f0d200 */
[----:B------:R-:W-:Y:S02]  /*1450*/  FSEL R4, R26, R4, !P0 ;  /* 0x000000041a047208 */ /* 0x000fe40004000000 */
[----:B------:R-:W-:Y:S01]  /*1460*/  FSEL R5, R7, R5, !P0 ;  /* 0x0000000507057208 */ /* 0x000fe20004000000 */
[----:B------:R-:W-:Y:S06]  /*1470*/  BRA `(.L_x_14) ;  /* 0x0000000000547947 */ /* 0x000fec0003800000 */
.L_x_13:
[----:B------:R-:W-:-:S14]  /*1480*/  DSETP.NAN.AND P0, PT, R6, R6, PT ;  /* 0x000000060600722a */ /* 0x000fdc0003f08000 */
[----:B------:R-:W-:Y:S05]  /*1490*/  @P0 BRA `(.L_x_15) ;  /* 0x0000000000440947 */ /* 0x000fea0003800000 */
[----:B------:R-:W-:-:S14]  /*14a0*/  DSETP.NAN.AND P0, PT, R12, R12, PT ;  /* 0x0000000c0c00722a */ /* 0x000fdc0003f08000 */
[----:B------:R-:W-:Y:S05]  /*14b0*/  @P0 BRA `(.L_x_16) ;  /* 0x0000000000300947 */ /* 0x000fea0003800000 */
[----:B------:R-:W-:Y:S01]  /*14c0*/  ISETP.NE.AND P0, PT, R34, R35, PT ;  /* 0x000000232200720c */ /* 0x000fe20003f05270 */
[----:B------:R-:W-:Y:S01]  /*14d0*/  IMAD.MOV.U32 R4, RZ, RZ, 0x0 ;  /* 0x00000000ff047424 */ /* 0x000fe200078e00ff */
[----:B------:R-:W-:-:S11]  /*14e0*/  MOV R5, 0xfff80000 ;  /* 0xfff8000000057802 */ /* 0x000fd60000000f00 */
[----:B------:R-:W-:Y:S05]  /*14f0*/  @!P0 BRA `(.L_x_14) ;  /* 0x0000000000348947 */ /* 0x000fea0003800000 */
[----:B------:R-:W-:Y:S02]  /*1500*/  ISETP.NE.AND P0, PT, R34, 0x7ff00000, PT ;  /* 0x7ff000002200780c */ /* 0x000fe40003f05270 */
[----:B------:R-:W-:Y:S02]  /*1510*/  LOP3.LUT R5, R7, 0x80000000, R13, 0x48, !PT ;  /* 0x8000000007057812 */ /* 0x000fe400078e480d */
[----:B------:R-:W-:-:S13]  /*1520*/  ISETP.EQ.OR P0, PT, R35, RZ, !P0 ;  /* 0x000000ff2300720c */ /* 0x000fda0004702670 */
[----:B------:R-:W-:Y:S01]  /*1530*/  @P0 LOP3.LUT R6, R5, 0x7ff00000, RZ, 0xfc, !PT ;  /* 0x7ff0000005060812 */ /* 0x000fe200078efcff */
[----:B------:R-:W-:Y:S02]  /*1540*/  @!P0 IMAD.MOV.U32 R4, RZ, RZ, RZ ;  /* 0x000000ffff048224 */ /* 0x000fe400078e00ff */
[----:B------:R-:W-:Y:S02]  /*1550*/  @P0 IMAD.MOV.U32 R4, RZ, RZ, RZ ;  /* 0x000000ffff040224 */ /* 0x000fe400078e00ff */
[----:B------:R-:W-:Y:S01]  /*1560*/  @P0 IMAD.MOV.U32 R5, RZ, RZ, R6 ;  /* 0x000000ffff050224 */ /* 0x000fe200078e0006 */
[----:B------:R-:W-:Y:S06]  /*1570*/  BRA `(.L_x_14) ;  /* 0x0000000000147947 */ /* 0x000fec0003800000 */
.L_x_16:
[----:B------:R-:W-:Y:S01]  /*1580*/  LOP3.LUT R5, R13, 0x80000, RZ, 0xfc, !PT ;  /* 0x000800000d057812 */ /* 0x000fe200078efcff */
[----:B------:R-:W-:Y:S01]  /*1590*/  IMAD.MOV.U32 R4, RZ, RZ, R12 ;  /* 0x000000ffff047224 */ /* 0x000fe200078e000c */
[----:B------:R-:W-:Y:S06]  /*15a0*/  BRA `(.L_x_14) ;  /* 0x0000000000087947 */ /* 0x000fec0003800000 */
.L_x_15:
[----:B------:R-:W-:Y:S01]  /*15b0*/  LOP3.LUT R5, R7, 0x80000, RZ, 0xfc, !PT ;  /* 0x0008000007057812 */ /* 0x000fe200078efcff */
[----:B------:R-:W-:-:S07]  /*15c0*/  IMAD.MOV.U32 R4, RZ, RZ, R6 ;  /* 0x000000ffff047224 */ /* 0x000fce00078e0006 */
.L_x_14:
[----:B------:R-:W-:Y:S05]  /*15d0*/  BSYNC.RECONVERGENT B1 ;  /* 0x0000000000017941 */ /* 0x000fea0003800200 */
.L_x_12:
[----:B------:R-:W-:Y:S01]  /*15e0*/  MOV R6, R4 ;  /* 0x0000000400067202 */ /* 0x000fe20000000f00 */
[----:B------:R-:W-:Y:S02]  /*15f0*/  IMAD.MOV.U32 R7, RZ, RZ, R5 ;  /* 0x000000ffff077224 */ /* 0x000fe400078e0005 */
[----:B------:R-:W-:Y:S02]  /*1600*/  IMAD.MOV.U32 R4, RZ, RZ, R0 ;  /* 0x000000ffff047224 */ /* 0x000fe400078e0000 */
[----:B------:R-:W-:-:S04]  /*1610*/  IMAD.MOV.U32 R5, RZ, RZ, 0x0 ;  /* 0x00000000ff057424 */ /* 0x000fc800078e00ff */
[----:B------:R-:W-:Y:S05]  /*1620*/  RET.REL.NODEC R4 `(_Z17vector_grad_gaussPdS_S_S_S_mmmm) ;  /* 0xffffffe804747950 */ /* 0x000fea0003c3ffff */
        .weak           $__internal_1_$__cuda_sm20_rem_u64
        .type           $__internal_1_$__cuda_sm20_rem_u64,@function
        .size           $__internal_1_$__cuda_sm20_rem_u64,(.L_x_24 - $__internal_1_$__cuda_sm20_rem_u64)
$__internal_1_$__cuda_sm20_rem_u64:
[----:B------:R-:W0:Y:S01]  /*1630*/  LDCU.64 UR4, c[0x0][0x3a8] ;  /* 0x00007500ff0477ac */ /* 0x000e220008000a00 */
[----:B------:R-:W1:Y:S01]  /*1640*/  LDC.64 R4, c[0x0][0x3a8] ;  /* 0x0000ea00ff047b82 */ /* 0x000e620000000a00 */
[----:B0-----:R-:W0:Y:S08]  /*1650*/  I2F.U64.RP R13, UR4 ;  /* 0x00000004000d7d12 */ /* 0x001e300008309000 */
[----:B0-----:R-:W0:Y:S02]  /*1660*/  MUFU.RCP R13, R13 ;  /* 0x0000000d000d7308 */ /* 0x001e240000001000 */
[----:B0-----:R-:W-:-:S06]  /*1670*/  VIADD R14, R13, 0x1ffffffe ;  /* 0x1ffffffe0d0e7836 */ /* 0x001fcc0000000000 */
[----:B------:R-:W1:Y:S02]  /*1680*/  F2I.U64.TRUNC R14, R14 ;  /* 0x0000000e000e7311 */ /* 0x000e64000020d800 */
[----:B-1----:R-:W-:-:S04]  /*1690*/  IMAD.WIDE.U32 R18, R14, R4, RZ ;  /* 0x000000040e127225 */ /* 0x002fc800078e00ff */
[----:B------:R-:W-:Y:S01]  /*16a0*/  IMAD R19, R14, R5, R19 ;  /* 0x000000050e137224 */ /* 0x000fe200078e0213 */
[----:B------:R-:W-:-:S03]  /*16b0*/  IADD3 R21, P0, PT, RZ, -R18, RZ ;  /* 0x80000012ff157210 */ /* 0x000fc60007f1e0ff */
[----:B------:R-:W-:Y:S02]  /*16c0*/  IMAD R19, R15, R4, R19 ;  /* 0x000000040f137224 */ /* 0x000fe400078e0213 */
[----:B------:R-:W-:-:S04]  /*16d0*/  IMAD.HI.U32 R18, R14, R21, RZ ;  /* 0x000000150e127227 */ /* 0x000fc800078e00ff */
[----:B------:R-:W-:Y:S01]  /*16e0*/  IMAD.X R23, RZ, RZ, ~R19, P0 ;  /* 0x000000ffff177224 */ /* 0x000fe200000e0e13 */
[----:B------:R-:W-:-:S03]  /*16f0*/  MOV R19, R14 ;  /* 0x0000000e00137202 */ /* 0x000fc60000000f00 */
[-C--:B------:R-:W-:Y:S02]  /*1700*/  IMAD R25, R15, R23.reuse, RZ ;  /* 0x000000170f197224 */ /* 0x080fe400078e02ff */
[----:B------:R-:W-:-:S04]  /*1710*/  IMAD.WIDE.U32 R18, P0, R14, R23, R18 ;  /* 0x000000170e127225 */ /* 0x000fc80007800012 */
[----:B------:R-:W-:-:S04]  /*1720*/  IMAD.HI.U32 R13, R15, R23, RZ ;  /* 0x000000170f0d7227 */ /* 0x000fc800078e00ff */
[----:B------:R-:W-:-:S04]  /*1730*/  IMAD.HI.U32 R18, P1, R15, R21, R18 ;  /* 0x000000150f127227 */ /* 0x000fc80007820012 */
[----:B------:R-:W-:Y:S01]  /*1740*/  IMAD.X R13, R13, 0x1, R15, P0 ;  /* 0x000000010d0d7824 */ /* 0x000fe200000e060f */
[----:B------:R-:W-:-:S04]  /*1750*/  IADD3 R19, P2, PT, R25, R18, RZ ;  /* 0x0000001219137210 */ /* 0x000fc80007f5e0ff */
[----:B------:R-:W-:Y:S01]  /*1760*/  IADD3.X R13, PT, PT, RZ, RZ, R13, P2, P1 ;  /* 0x000000ffff0d7210 */ /* 0x000fe200017e240d */
[----:B------:R-:W-:-:S04]  /*1770*/  IMAD.WIDE.U32 R14, R19, R4, RZ ;  /* 0x00000004130e7225 */ /* 0x000fc800078e00ff */
[----:B------:R-:W-:Y:S01]  /*1780*/  IMAD R15, R19, R5, R15 ;  /* 0x00000005130f7224 */ /* 0x000fe200078e020f */
[----:B------:R-:W-:-:S03]  /*1790*/  IADD3 R21, P0, PT, RZ, -R14, RZ ;  /* 0x8000000eff157210 */ /* 0x000fc60007f1e0ff */
[----:B------:R-:W-:Y:S02]  /*17a0*/  IMAD R15, R13, R4, R15 ;  /* 0x000000040d0f7224 */ /* 0x000fe400078e020f */
[----:B------:R-:W-:-:S04]  /*17b0*/  IMAD.HI.U32 R18, R19, R21, RZ ;  /* 0x0000001513127227 */ /* 0x000fc800078e00ff */
[----:B------:R-:W-:Y:S02]  /*17c0*/  IMAD.X R14, RZ, RZ, ~R15, P0 ;  /* 0x000000ffff0e7224 */ /* 0x000fe400000e0e0f */
[----:B------:R-:W-:Y:S02]  /*17d0*/  IMAD.MOV.U32 R15, RZ, RZ, RZ ;  /* 0x000000ffff0f7224 */ /* 0x000fe400078e00ff */
[----:B------:R-:W-:-:S04]  /*17e0*/  IMAD.WIDE.U32 R18, P0, R19, R14, R18 ;  /* 0x0000000e13127225 */ /* 0x000fc80007800012 */
[C---:B------:R-:W-:Y:S02]  /*17f0*/  IMAD R20, R13.reuse, R14, RZ ;  /* 0x0000000e0d147224 */ /* 0x040fe400078e02ff */
[----:B------:R-:W-:-:S04]  /*1800*/  IMAD.HI.U32 R19, P1, R13, R21, R18 ;  /* 0x000000150d137227 */ /* 0x000fc80007820012 */
[----:B------:R-:W-:Y:S01]  /*1810*/  IMAD.HI.U32 R14, R13, R14, RZ ;  /* 0x0000000e0d0e7227 */ /* 0x000fe200078e00ff */
[----:B------:R-:W-:-:S03]  /*1820*/  IADD3 R19, P2, PT, R20, R19, RZ ;  /* 0x0000001314137210 */ /* 0x000fc60007f5e0ff */
[----:B------:R-:W-:Y:S02]  /*1830*/  IMAD.X R13, R14, 0x1, R13, P0 ;  /* 0x000000010e0d7824 */ /* 0x000fe400000e060d */
[----:B------:R-:W-:-:S03]  /*1840*/  IMAD.HI.U32 R14, R19, R0, RZ ;  /* 0x00000000130e7227 */ /* 0x000fc600078e00ff */
[----:B------:R-:W-:Y:S01]  /*1850*/  IADD3.X R13, PT, PT, RZ, RZ, R13, P2, P1 ;  /* 0x000000ffff0d7210 */ /* 0x000fe200017e240d */
[----:B------:R-:W-:-:S04]  /*1860*/  IMAD.WIDE.U32 R14, R19, R2, R14 ;  /* 0x00000002130e7225 */ /* 0x000fc800078e000e */
[C---:B------:R-:W-:Y:S02]  /*1870*/  IMAD R19, R13.reuse, R2, RZ ;  /* 0x000000020d137224 */ /* 0x040fe400078e02ff */
[----:B------:R-:W-:-:S04]  /*1880*/  IMAD.HI.U32 R14, P0, R13, R0, R14 ;  /* 0x000000000d0e7227 */ /* 0x000fc8000780000e */
[----:B------:R-:W-:Y:S01]  /*1890*/  IMAD.HI.U32 R13, R13, R2, RZ ;  /* 0x000000020d0d7227 */ /* 0x000fe200078e00ff */
[----:B------:R-:W-:-:S03]  /*18a0*/  IADD3 R19, P1, PT, R19, R14, RZ ;  /* 0x0000000e13137210 */ /* 0x000fc60007f3e0ff */
[----:B------:R-:W-:Y:S02]  /*18b0*/  IMAD.X R13, RZ, RZ, R13, P0 ;  /* 0x000000ffff0d7224 */ /* 0x000fe400000e060d */
[----:B------:R-:W-:-:S03]  /*18c0*/  IMAD.WIDE.U32 R14, R19, R4, RZ ;  /* 0x00000004130e7225 */ /* 0x000fc600078e00ff */
[----:B------:R-:W-:Y:S01]  /*18d0*/  IADD3.X R13, PT, PT, RZ, R13, RZ, P1, !PT ;  /* 0x0000000dff0d7210 */ /* 0x000fe20000ffe4ff */
[----:B------:R-:W-:Y:S01]  /*18e0*/  IMAD R19, R19, R5, R15 ;  /* 0x0000000513137224 */ /* 0x000fe200078e020f */
[----:B------:R-:W-:-:S03]  /*18f0*/  IADD3 R15, P1, PT, -R14, R0, RZ ;  /* 0x000000000e0f7210 */ /* 0x000fc60007f3e1ff */
[-C--:B------:R-:W-:Y:S01]  /*1900*/  IMAD R13, R13, R4.reuse, R19 ;  /* 0x000000040d0d7224 */ /* 0x080fe200078e0213 */
[----:B------:R-:W-:-:S03]  /*1910*/  ISETP.GE.U32.AND P0, PT, R15, R4, PT ;  /* 0x000000040f00720c */ /* 0x000fc60003f06070 */
[----:B------:R-:W-:Y:S01]  /*1920*/  IMAD.X R14, R2, 0x1, ~R13, P1 ;  /* 0x00000001020e7824 */ /* 0x000fe200008e0e0d */
[----:B------:R-:W-:-:S04]  /*1930*/  IADD3 R13, P1, PT, R15, -R4, RZ ;  /* 0x800000040f0d7210 */ /* 0x000fc80007f3e0ff */
[C---:B------:R-:W-:Y:S01]  /*1940*/  ISETP.GE.U32.AND.EX P0, PT, R14.reuse, R5, PT, P0 ;  /* 0x000000050e00720c */ /* 0x040fe20003f06100 */
[----:B------:R-:W-:Y:S01]  /*1950*/  IMAD.X R0, R14, 0x1, ~R5, P1 ;  /* 0x000000010e007824 */ /* 0x000fe200008e0e05 */
[----:B------:R-:W-:Y:S02]  /*1960*/  ISETP.NE.U32.AND P1, PT, R4, RZ, PT ;  /* 0x000000ff0400720c */ /* 0x000fe40003f25070 */
[----:B------:R-:W-:Y:S02]  /*1970*/  SEL R13, R13, R15, P0 ;  /* 0x0000000f0d0d7207 */ /* 0x000fe40000000000 */
[----:B------:R-:W-:Y:S02]  /*1980*/  SEL R0, R0, R14, P0 ;  /* 0x0000000e00007207 */ /* 0x000fe40000000000 */
[CC--:B------:R-:W-:Y:S02]  /*1990*/  ISETP.GE.U32.AND P0, PT, R13.reuse, R4.reuse, PT ;  /* 0x000000040d00720c */ /* 0x0c0fe40003f06070 */
[----:B------:R-:W-:-:S02]  /*19a0*/  IADD3 R28, P2, PT, R13, -R4, RZ ;  /* 0x800000040d1c7210 */ /* 0x000fc40007f5e0ff */
[C---:B------:R-:W-:Y:S02]  /*19b0*/  ISETP.GE.U32.AND.EX P0, PT, R0.reuse, R5, PT, P0 ;  /* 0x000000050000720c */ /* 0x040fe40003f06100 */
[----:B------:R-:W-:Y:S01]  /*19c0*/  ISETP.NE.AND.EX P1, PT, R5, RZ, PT, P1 ;  /* 0x000000ff0500720c */ /* 0x000fe20003f25310 */
[----:B------:R-:W-:Y:S01]  /*19d0*/  IMAD.X R29, R0, 0x1, ~R5, P2 ;  /* 0x00000001001d7824 */ /* 0x000fe200010e0e05 */
[----:B------:R-:W-:Y:S01]  /*19e0*/  SEL R28, R28, R13, P0 ;  /* 0x0000000d1c1c7207 */ /* 0x000fe20000000000 */
[----:B------:R-:W-:-:S03]  /*19f0*/  IMAD.MOV.U32 R13, RZ, RZ, 0x0 ;  /* 0x00000000ff0d7424 */ /* 0x000fc600078e00ff */
[----:B------:R-:W-:Y:S02]  /*1a00*/  SEL R29, R29, R0, P0 ;  /* 0x000000001d1d7207 */ /* 0x000fe40000000000 */
[----:B------:R-:W-:Y:S02]  /*1a10*/  SEL R28, R28, 0xffffffff, P1 ;  /* 0xffffffff1c1c7807 */ /* 0x000fe40000800000 */
[----:B------:R-:W-:Y:S01]  /*1a20*/  SEL R29, R29, 0xffffffff, P1 ;  /* 0xffffffff1d1d7807 */ /* 0x000fe20000800000 */
[----:B------:R-:W-:Y:S06]  /*1a30*/  RET.REL.NODEC R12 `(_Z17vector_grad_gaussPdS_S_S_S_mmmm) ;  /* 0xffffffe40c707950 */ /* 0x000fec0003c3ffff */
.L_x_17:
[----:B------:R-:W-:-:S00]  /*1a40*/  BRA `(.L_x_17) ;  /* 0xfffffffc00fc7947 */ /* 0x000fc0000383ffff */
[----:B------:R-:W-:-:S00]  /*1a50*/  NOP ;  /* 0x0000000000007918 */ /* 0x000fc00000000000 */
        /* <DEDUP_REMOVED lines=10> */
.L_x_24:


//--------------------- .text._Z18reference_grad_phiPdS_mmmm --------------------------
	.section	.text._Z18reference_grad_phiPdS_mmmm,"ax",@progbits
	.align	128
        .global         _Z18reference_grad_phiPdS_mmmm
        .type           _Z18reference_grad_phiPdS_mmmm,@function
        .size           _Z18reference_grad_phiPdS_mmmm,(.L_x_26 - _Z18reference_grad_phiPdS_mmmm)
        .other          _Z18reference_grad_phiPdS_mmmm,@"STO_CUDA_ENTRY STV_DEFAULT"
_Z18reference_grad_phiPdS_mmmm:
.text._Z18reference_grad_phiPdS_mmmm:
[----:B------:R-:W-:Y:S01]  /*0000*/  LDC R1, c[0x0][0x37c] ;  /* 0x0000df00ff017b82 */ /* 0x000fe20000000800 */
[----:B------:R-:W0:Y:S07]  /*0010*/  S2R R0, SR_TID.Y ;  /* 0x0000000000007919 */ /* 0x000e2e0000002200 */
[----:B------:R-:W1:Y:S01]  /*0020*/  LDC R6, c[0x0][0x360] ;  /* 0x0000d800ff067b82 */ /* 0x000e620000000800 */
[----:B------:R-:W2:Y:S01]  /*0030*/  LDCU.128 UR8, c[0x0][0x390] ;  /* 0x00007200ff0877ac */ /* 0x000ea20008000c00 */
[----:B------:R-:W1:Y:S06]  /*0040*/  S2R R7, SR_TID.X ;  /* 0x0000000000077919 */ /* 0x000e6c0000002100 */
[----:B------:R-:W0:Y:S08]  /*0050*/  S2UR UR5, SR_CTAID.Y ;  /* 0x00000000000579c3 */ /* 0x000e300000002600 */
[----:B------:R-:W0:Y:S08]  /*0060*/  LDC R9, c[0x0][0x364] ;  /* 0x0000d900ff097b82 */ /* 0x000e300000000800 */
[----:B------:R-:W1:Y:S01]  /*0070*/  S2UR UR4, SR_CTAID.X ;  /* 0x00000000000479c3 */ /* 0x000e620000002500 */
[----:B0-----:R-:W-:-:S05]  /*0080*/  IMAD R9, R9, UR5, R0 ;  /* 0x0000000509097c24 */ /* 0x001fca000f8e0200 */
[----:B--2---:R-:W-:Y:S01]  /*0090*/  ISETP.GE.U32.AND P1, PT, R9, UR10, PT ;  /* 0x0000000a09007c0c */ /* 0x004fe2000bf26070 */
[----:B-1----:R-:W-:-:S03]  /*00a0*/  IMAD R6, R6, UR4, R7 ;  /* 0x0000000406067c24 */ /* 0x002fc6000f8e0207 */
[----:B------:R-:W-:Y:S02]  /*00b0*/  ISETP.GE.U32.AND.EX P1, PT, RZ, UR11, PT, P1 ;  /* 0x0000000bff007c0c */ /* 0x000fe4000bf26110 */
[----:B------:R-:W-:Y:S02]  /*00c0*/  ISETP.GE.U32.AND P0, PT, R6, UR8, PT ;  /* 0x0000000806007c0c */ /* 0x000fe4000bf06070 */
[----:B------:R-:W-:-:S04]  /*00d0*/  SHF.R.S32.HI R7, RZ, 0x1f, R6 ;  /* 0x0000001fff077819 */ /* 0x000fc80000011406 */
[----:B------:R-:W-:Y:S01]  /*00e0*/  ISETP.GE.U32.OR.EX P0, PT, R7, UR9, P1, P0 ;  /* 0x0000000907007c0c */ /* 0x000fe20008f06500 */
[----:B------:R-:W-:-:S04]  /*00f0*/  IMAD.WIDE.U32 R2, R9, UR8, R6 ;  /* 0x0000000809027c25 */ /* 0x000fc8000f8e0006 */
[----:B------:R-:W-:-:S08]  /*0100*/  IMAD R5, R9, UR9, R3 ;  /* 0x0000000909057c24 */ /* 0x000fd0000f8e0203 */
[----:B------:R-:W-:Y:S05]  /*0110*/  @P0 EXIT ;  /* 0x000000000000094d */ /* 0x000fea0003800000 */
[----:B------:R-:W0:Y:S01]  /*0120*/  LDC.64 R12, c[0x0][0x3a0] ;  /* 0x0000e800ff0c7b82 */ /* 0x000e220000000a00 */
[----:B------:R-:W1:Y:S01]  /*0130*/  LDCU.128 UR8, c[0x0][0x380] ;  /* 0x00007000ff0877ac */ /* 0x000e620008000c00 */
[----:B------:R-:W2:Y:S01]  /*0140*/  LDCU.64 UR4, c[0x0][0x358] ;  /* 0x00006b00ff0477ac */ /* 0x000ea20008000a00 */
[----:B0-----:R-:W-:-:S04]  /*0150*/  IMAD.WIDE.U32 R6, R9, R12, R6 ;  /* 0x0000000c09067225 */ /* 0x001fc800078e0006 */
[----:B------:R-:W-:Y:S01]  /*0160*/  IMAD R9, R9, R13, R7 ;  /* 0x0000000d09097224 */ /* 0x000fe200078e0207 */
[----:B-1----:R-:W-:-:S04]  /*0170*/  LEA R10, P0, R6, UR8, 0x4 ;  /* 0x00000008060a7c11 */ /* 0x002fc8000f8020ff */
[----:B------:R-:W-:Y:S02]  /*0180*/  LEA.HI.X R11, R6, UR9, R9, 0x4, P0 ;  /* 0x00000009060b7c11 */ /* 0x000fe400080f2409 */
[----:B------:R-:W-:-:S03]  /*0190*/  LEA R20, P0, R12, R10, 0x4 ;  /* 0x0000000a0c147211 */ /* 0x000fc600078020ff */
[----:B--2---:R-:W2:Y:S01]  /*01a0*/  LDG.E.64 R14, desc[UR4][R10.64+0x8] ;  /* 0x000008040a0e7981 */ /* 0x004ea2000c1e1b00 */
[----:B------:R-:W-:-:S03]  /*01b0*/  LEA.HI.X R21, R12, R11, R13, 0x4, P0 ;  /* 0x0000000b0c157211 */ /* 0x000fc600000f240d */
[----:B------:R-:W2:Y:S04]  /*01c0*/  LDG.E.64 R18, desc[UR4][R10.64+0x18] ;  /* 0x000018040a127981 */ /* 0x000ea8000c1e1b00 */
[----:B------:R-:W3:Y:S04]  /*01d0*/  LDG.E.64 R12, desc[UR4][R10.64] ;  /* 0x000000040a0c7981 */ /* 0x000ee8000c1e1b00 */
[----:B------:R-:W3:Y:S04]  /*01e0*/  LDG.E.64 R16, desc[UR4][R10.64+0x10] ;  /* 0x000010040a107981 */ /* 0x000ee8000c1e1b00 */
[----:B------:R-:W4:Y:S04]  /*01f0*/  LDG.E.64 R24, desc[UR4][R20.64+0x8] ;  /* 0x0000080414187981 */ /* 0x000f28000c1e1b00 */
[----:B------:R-:W5:Y:S04]  /*0200*/  LDG.E.64 R22, desc[UR4][R20.64] ;  /* 0x0000000414167981 */ /* 0x000f68000c1e1b00 */
[----:B------:R-:W5:Y:S04]  /*0210*/  LDG.E.64 R6, desc[UR4][R20.64+0x18] ;  /* 0x0000180414067981 */ /* 0x000f68000c1e1b00 */
[----:B------:R-:W5:Y:S01]  /*0220*/  LDG.E.64 R8, desc[UR4][R20.64+0x10] ;  /* 0x0000100414087981 */ /* 0x000f62000c1e1b00 */
[----:B------:R-:W-:-:S04]  /*0230*/  LEA R4, P0, R2, UR10, 0x4 ;  /* 0x0000000a02047c11 */ /* 0x000fc8000f8020ff */
[----:B------:R-:W-:Y:S01]  /*0240*/  LEA.HI.X R5, R2, UR11, R5, 0x4, P0 ;  /* 0x0000000b02057c11 */ /* 0x000fe200080f2405 */
[----:B--2---:R-:W-:Y:S02]  /*0250*/  DADD R14, R14, R18 ;  /* 0x000000000e0e7229 */ /* 0x004fe40000000012 */
[----:B---3--:R-:W-:-:S06]  /*0260*/  DADD R12, R12, R16 ;  /* 0x000000000c0c7229 */ /* 0x008fcc0000000010 */
[----:B----4-:R-:W-:Y:S02]  /*0270*/  DADD R14, R24, R14 ;  /* 0x00000000180e7229 */ /* 0x010fe4000000000e */
[----:B-----5:R-:W-:-:S06]  /*0280*/  DADD R12, R22, R12 ;  /* 0x00000000160c7229 */ /* 0x020fcc000000000c */
[----:B------:R-:W-:Y:S02]  /*0290*/  DADD R6, R6, R14 ;  /* 0x0000000006067229 */ /* 0x000fe4000000000e */
[----:B------:R-:W-:-:S06]  /*02a0*/  DADD R8, R8, R12 ;  /* 0x0000000008087229 */ /* 0x000fcc000000000c */
[----:B------:R-:W-:Y:S02]  /*02b0*/  DMUL R10, R6, 0.25 ;  /* 0x3fd00000060a7828 */ /* 0x000fe40000000000 */
[----:B------:R-:W-:-:S06]  /*02c0*/  DMUL R6, R8, 0.25 ;  /* 0x3fd0000008067828 */ /* 0x000fcc0000000000 */
[----:B------:R-:W-:Y:S02]  /*02d0*/  DMUL R12, R10, 3 ;  /* 0x400800000a0c7828 */ /* 0x000fe40000000000 */
[----:B------:R-:W-:-:S06]  /*02e0*/  DFMA R6, R8, 0.25, R6 ;  /* 0x3fd000000806782b */ /* 0x000fcc0000000006 */
[----:B------:R-:W-:Y:S01]  /*02f0*/  DMUL R12, R10, R12 ;  /* 0x0000000c0a0c7228 */ /* 0x000fe20000000000 */
[----:B------:R-:W-:Y:S06]  /*0300*/  STG.E.64 desc[UR4][R4.64], R6 ;  /* 0x0000000604007986 */ /* 0x000fec000c101b04 */
[----:B------:R-:W-:Y:S01]  /*0310*/  STG.E.64 desc[UR4][R4.64+0x8], R12 ;  /* 0x0000080c04007986 */ /* 0x000fe2000c101b04 */
[----:B------:R-:W-:Y:S05]  /*0320*/  EXIT ;  /* 0x000000000000794d */ /* 0x000fea0003800000 */
.L_x_18:
        /* <DEDUP_REMOVED lines=13> */
.L_x_26:


//--------------------- .text._Z14initialize_phiPdS_S_S_mmmm --------------------------
	.section	.text._Z14initialize_phiPdS_S_S_mmmm,"ax",@progbits
	.align	128
        .global         _Z14initialize_phiPdS_S_S_mmmm
        .type           _Z14initialize_phiPdS_S_S_mmmm,@function
        .size           _Z14initialize_phiPdS_S_S_mmmm,(.L_x_27 - _Z14initialize_phiPdS_S_S_mmmm)
        .other          _Z14initialize_phiPdS_S_S_mmmm,@"STO_CUDA_ENTRY STV_DEFAULT"
_Z14initialize_phiPdS_S_S_mmmm:
.text._Z14initialize_phiPdS_S_S_mmmm:
        /* <DEDUP_REMOVED lines=14> */
[----:B------:R-:W-:-:S13]  /*00e0*/  ISETP.GE.U32.OR.EX P0, PT, R5, UR9, P1, P0 ;  /* 0x0000000905007c0c */ /* 0x000fda0008f06500 */
        /* <DEDUP_REMOVED lines=13> */
[----:B------:R-:W4:Y:S04]  /*01c0*/  LDG.E.64 R16, desc[UR4][R18.64] ;  /* 0x0000000412107981 */ /* 0x000f28000c1e1b00 */
[----:B------:R0:W4:Y:S04]  /*01d0*/  LDG.E.64 R20, desc[UR4][R18.64+0x10] ;  /* 0x0000100412147981 */ /* 0x000128000c1e1b00 */
[----:B------:R-:W5:Y:S04]  /*01e0*/  LDG.E.64 R8, desc[UR4][R24.64+0x18] ;  /* 0x0000180418087981 */ /* 0x000f68000c1e1b00 */
[----:B------:R-:W5:Y:S04]  /*01f0*/  LDG.E.64 R6, desc[UR4][R24.64] ;  /* 0x0000000418067981 */ /* 0x000f68000c1e1b00 */
[----:B------:R-:W5:Y:S01]  /*0200*/  LDG.E.64 R12, desc[UR4][R24.64+0x10] ;  /* 0x00001004180c7981 */ /* 0x000f62000c1e1b00 */
[C---:B0-----:R-:W-:Y:S01]  /*0210*/  IMAD.WIDE.U32 R18, R11.reuse, UR8, R4 ;  /* 0x000000080b127c25 */ /* 0x041fe2000f8e0004 */
[----:B------:R-:W-:-:S03]  /*0220*/  ISETP.NE.AND P0, PT, R11, RZ, PT ;  /* 0x000000ff0b00720c */ /* 0x000fc60003f05270 */
[----:B------:R-:W-:Y:S01]  /*0230*/  IMAD R19, R11, UR9, R19 ;  /* 0x000000090b137c24 */ /* 0x000fe2000f8e0213 */
[----:B--2---:R-:W-:-:S08]  /*0240*/  DADD R14, R14, R22 ;  /* 0x000000000e0e7229 */ /* 0x004fd00000000016 */
[----:B---3--:R-:W-:Y:S02]  /*0250*/  DADD R22, R2, R14 ;  /* 0x0000000002167229 */ /* 0x008fe4000000000e */
[----:B----4-:R-:W-:-:S06]  /*0260*/  DADD R16, R16, R20 ;  /* 0x0000000010107229 */ /* 0x010fcc0000000014 */
[----:B-----5:R-:W-:Y:S02]  /*0270*/  DADD R22, R8, R22 ;  /* 0x0000000008167229 */ /* 0x020fe40000000016 */
[----:B------:R-:W-:-:S06]  /*0280*/  DADD R20, R6, R16 ;  /* 0x0000000006147229 */ /* 0x000fcc0000000010 */
[----:B------:R-:W-:Y:S02]  /*0290*/  DMUL R22, R22, 0.25 ;  /* 0x3fd0000016167828 */ /* 0x000fe40000000000 */
[----:B------:R-:W-:-:S06]  /*02a0*/  DADD R20, R12, R20 ;  /* 0x000000000c147229 */ /* 0x000fcc0000000014 */
[----:B------:R-:W-:Y:S02]  /*02b0*/  DMUL R26, R22, R22 ;  /* 0x00000016161a7228 */ /* 0x000fe40000000000 */
[----:B------:R-:W-:-:S06]  /*02c0*/  DMUL R20, R20, 0.25 ;  /* 0x3fd0000014147828 */ /* 0x000fcc0000000000 */
[----:B------:R-:W-:Y:S01]  /*02d0*/  DMUL R26, R22, R26 ;  /* 0x0000001a161a7228 */ /* 0x000fe20000000000 */
[----:B------:R-:W-:-:S04]  /*02e0*/  LEA R22, P1, R18, UR14, 0x3 ;  /* 0x0000000e12167c11 */ /* 0x000fc8000f8218ff */
[----:B------:R-:W-:-:S03]  /*02f0*/  LEA.HI.X R23, R18, UR15, R19, 0x3, P1 ;  /* 0x0000000f12177c11 */ /* 0x000fc600088f1c13 */
[----:B------:R-:W-:-:S07]  /*0300*/  DFMA R26, R20, R20, R26 ;  /* 0x00000014141a722b */ /* 0x000fce000000001a */
[----:B------:R0:W-:Y:S01]  /*0310*/  STG.E.64 desc[UR4][R22.64], R26 ;  /* 0x0000001a16007986 */ /* 0x0001e2000c101b04 */
[----:B------:R-:W-:Y:S05]  /*0320*/  @P0 BRA `(.L_x_19) ;  /* 0x0000000000280947 */ /* 0x000fea0003800000 */
[----:B------:R-:W-:Y:S01]  /*0330*/  DMUL R14, R14, 0.5 ;  /* 0x3fe000000e0e7828 */ /* 0x000fe20000000000 */
[----:B------:R-:W1:Y:S01]  /*0340*/  LDCU.64 UR6, c[0x0][0x390] ;  /* 0x00007200ff0677ac */ /* 0x000e620008000a00 */
[----:B------:R-:W-:-:S06]  /*0350*/  DMUL R16, R16, 0.5 ;  /* 0x3fe0000010107828 */ /* 0x000fcc0000000000 */
[----:B------:R-:W-:-:S08]  /*0360*/  DMUL R2, R14, R14 ;  /* 0x0000000e0e027228 */ /* 0x000fd00000000000 */
[----:B------:R-:W-:Y:S01]  /*0370*/  DMUL R2, R14, R2 ;  /* 0x000000020e027228 */ /* 0x000fe20000000000 */
[----:B-1----:R-:W-:-:S04]  /*0380*/  LEA R6, P0, R4, UR6, 0x3 ;  /* 0x0000000604067c11 */ /* 0x002fc8000f8018ff */
[----:B------:R-:W-:-:S03]  /*0390*/  LEA.HI.X R7, R4, UR7, R5, 0x3, P0 ;  /* 0x0000000704077c11 */ /* 0x000fc600080f1c05 */
[----:B------:R-:W-:-:S07]  /*03a0*/  DFMA R2, R16, R16, R2 ;  /* 0x000000101002722b */ /* 0x000fce0000000002 */
[----:B------:R-:W-:Y:S01]  /*03b0*/  STG.E.64 desc[UR4][R6.64], R2 ;  /* 0x0000000206007986 */ /* 0x000fe2000c101b04 */
[----:B------:R-:W-:Y:S05]  /*03c0*/  EXIT ;  /* 0x000000000000794d */ /* 0x000fea0003800000 */
.L_x_19:
[----:B------:R-:W-:-:S04]  /*03d0*/  UIADD3 UR6, UP0, UPT, UR10, -0x1, URZ ;  /* 0xffffffff0a067890 */ /* 0x000fc8000ff1e0ff */
[----:B------:R-:W-:Y:S02]  /*03e0*/  UIADD3.X UR7, UPT, UPT, UR11, -0x1, URZ, UP0, !UPT ;  /* 0xffffffff0b077890 */ /* 0x000fe400087fe4ff */
[----:B------:R-:W-:-:S04]  /*03f0*/  ISETP.NE.U32.AND P0, PT, R11, UR6, PT ;  /* 0x000000060b007c0c */ /* 0x000fc8000bf05070 */
[----:B------:R-:W-:-:S13]  /*0400*/  ISETP.NE.AND.EX P0, PT, RZ, UR7, PT, P0 ;  /* 0x00000007ff007c0c */ /* 0x000fda000bf05300 */
[----:B------:R-:W-:Y:S05]  /*0410*/  @P0 EXIT ;  /* 0x000000000000094d */ /* 0x000fea0003800000 */
[----:B------:R-:W-:Y:S01]  /*0420*/  DADD R2, R2, R8 ;  /* 0x0000000002027229 */ /* 0x000fe20000000008 */
[----:B------:R-:W1:Y:S01]  /*0430*/  LDCU.64 UR6, c[0x0][0x398] ;  /* 0x00007300ff0677ac */ /* 0x000e620008000a00 */
[----:B------:R-:W-:-:S06]  /*0440*/  DADD R6, R6, R12 ;  /* 0x0000000006067229 */ /* 0x000fcc000000000c */
[----:B------:R-:W-:Y:S02]  /*0450*/  DMUL R2, R2, 0.5 ;  /* 0x3fe0000002027828 */ /* 0x000fe40000000000 */
        /* <DEDUP_REMOVED lines=8> */
.L_x_20:
        /* <DEDUP_REMOVED lines=10> */
.L_x_27:


//--------------------- .text._Z18compute_cellcenterPdS_mmmm --------------------------
	.section	.text._Z18compute_cellcenterPdS_mmmm,"ax",@progbits
	.align	128
        .global         _Z18compute_cellcenterPdS_mmmm
        .type           _Z18compute_cellcenterPdS_mmmm,@function
        .size           _Z18compute_cellcenterPdS_mmmm,(.L_x_28 - _Z18compute_cellcenterPdS_mmmm)
        .other          _Z18compute_cellcenterPdS_mmmm,@"STO_CUDA_ENTRY STV_DEFAULT"
_Z18compute_cellcenterPdS_mmmm:
.text._Z18compute_cellcenterPdS_mmmm:
        /* <DEDUP_REMOVED lines=44> */
[----:B------:R-:W-:-:S05]  /*02c0*/  DMUL R6, R6, 0.25 ;  /* 0x3fd0000006067828 */ /* 0x000fca0000000000 */
[----:B------:R-:W-:Y:S04]  /*02d0*/  STG.E.64 desc[UR4][R4.64], R8 ;  /* 0x0000000804007986 */ /* 0x000fe8000c101b04 */
[----:B------:R-:W-:Y:S01]  /*02e0*/  STG.E.64 desc[UR4][R4.64+0x8], R6 ;  /* 0x0000080604007986 */ /* 0x000fe2000c101b04 */
[----:B------:R-:W-:Y:S05]  /*02f0*/  EXIT ;  /* 0x000000000000794d */ /* 0x000fea0003800000 */
.L_x_21:
        /* <DEDUP_REMOVED lines=16> */
.L_x_28:


//--------------------- .text._Z11area_kernelPdS_mm --------------------------
	.section	.text._Z11area_kernelPdS_mm,"ax",@progbits
	.align	128
        .global         _Z11area_kernelPdS_mm
        .type           _Z11area_kernelPdS_mm,@function
        .size           _Z11area_kernelPdS_mm,(.L_x_29 - _Z11area_kernelPdS_mm)
        .other          _Z11area_kernelPdS_mm,@"STO_CUDA_ENTRY STV_DEFAULT"
_Z11area_kernelPdS_mm:
.text._Z11area_kernelPdS_mm:
[----:B------:R-:W-:Y:S01]  /*0000*/  LDC R1, c[0x0][0x37c] ;  /* 0x0000df00ff017b82 */ /* 0x000fe20000000800 */
[----:B------:R-:W0:Y:S07]  /*0010*/  S2R R0, SR_TID.Y ;  /* 0x0000000000007919 */ /* 0x000e2e0000002200 */
[----:B------:R-:W1:Y:S01]  /*0020*/  LDC R2, c[0x0][0x360] ;  /* 0x0000d800ff027b82 */ /* 0x000e620000000800 */
[----:B------:R-:W1:Y:S07]  /*0030*/  S2R R3, SR_TID.X ;  /* 0x0000000000037919 */ /* 0x000e6e0000002100 */
[----:B------:R-:W0:Y:S08]  /*0040*/  S2UR UR5, SR_CTAID.Y ;  /* 0x00000000000579c3 */ /* 0x000e300000002600 */
[----:B------:R-:W0:Y:S08]  /*0050*/  LDC R21, c[0x0][0x364] ;  /* 0x0000d900ff157b82 */ /* 0x000e300000000800 */
[----:B------:R-:W1:Y:S08]  /*0060*/  S2UR UR4, SR_CTAID.X ;  /* 0x00000000000479c3 */ /* 0x000e700000002500 */
[----:B------:R-:W2:Y:S08]  /*0070*/  LDC.64 R8, c[0x0][0x398] ;  /* 0x0000e600ff087b82 */ /* 0x000eb00000000a00 */
[----:B------:R-:W3:Y:S01]  /*0080*/  LDC.64 R12, c[0x0][0x390] ;  /* 0x0000e400ff0c7b82 */ /* 0x000ee20000000a00 */
[----:B0-----:R-:W-:-:S02]  /*0090*/  IMAD R21, R21, UR5, R0 ;  /* 0x0000000515157c24 */ /* 0x001fc4000f8e0200 */
[----:B-1----:R-:W-:-:S05]  /*00a0*/  IMAD R2, R2, UR4, R3 ;  /* 0x0000000402027c24 */ /* 0x002fca000f8e0203 */
[----:B------:R-:W-:Y:S02]  /*00b0*/  SHF.R.S32.HI R3, RZ, 0x1f, R2 ;  /* 0x0000001fff037819 */ /* 0x000fe40000011402 */
[----:B--2---:R-:W-:-:S04]  /*00c0*/  ISETP.GE.U32.AND P0, PT, R21, R8, PT ;  /* 0x000000081500720c */ /* 0x004fc80003f06070 */
[----:B------:R-:W-:Y:S02]  /*00d0*/  ISETP.GE.U32.AND.EX P0, PT, RZ, R9, PT, P0 ;  /* 0x00000009ff00720c */ /* 0x000fe40003f06100 */
[----:B---3--:R-:W-:-:S04]  /*00e0*/  ISETP.GE.U32.AND P1, PT, R2, R12, PT ;  /* 0x0000000c0200720c */ /* 0x008fc80003f26070 */
[----:B------:R-:W-:-:S13]  /*00f0*/  ISETP.GE.U32.OR.EX P0, PT, R3, R13, P0, P1 ;  /* 0x0000000d0300720c */ /* 0x000fda0000706510 */
[----:B------:R-:W-:Y:S05]  /*0100*/  @P0 EXIT ;  /* 0x000000000000094d */ /* 0x000fea0003800000 */
[----:B------:R-:W0:Y:S01]  /*0110*/  LDCU.64 UR6, c[0x0][0x380] ;  /* 0x00007000ff0677ac */ /* 0x000e220008000a00 */
[----:B------:R-:W-:Y:S01]  /*0120*/  IADD3 R5, P1, PT, R12, -0x1, RZ ;  /* 0xffffffff0c057810 */ /* 0x000fe20007f3e0ff */
[----:B------:R-:W-:Y:S01]  /*0130*/  IMAD.WIDE.U32 R10, R21, R12, R2 ;  /* 0x0000000c150a7225 */ /* 0x000fe200078e0002 */
[----:B------:R-:W1:Y:S01]  /*0140*/  LDC.64 R18, c[0x0][0x388] ;  /* 0x0000e200ff127b82 */ /* 0x000e620000000a00 */
[----:B------:R-:W2:Y:S01]  /*0150*/  LDCU.64 UR4, c[0x0][0x358] ;  /* 0x00006b00ff0477ac */ /* 0x000ea20008000a00 */
[----:B------:R-:W-:Y:S01]  /*0160*/  ISETP.GT.U32.AND P0, PT, R5, R2, PT ;  /* 0x000000020500720c */ /* 0x000fe20003f04070 */
[----:B------:R-:W-:Y:S01]  /*0170*/  IMAD R11, R21, R13, R11 ;  /* 0x0000000d150b7224 */ /* 0x000fe200078e020b */
[----:B------:R-:W-:-:S04]  /*0180*/  IADD3.X R5, PT, PT, R13, -0x1, RZ, P1, !PT ;  /* 0xffffffff0d057810 */ /* 0x000fc80000ffe4ff */
[----:B------:R-:W-:Y:S02]  /*0190*/  ISETP.GT.U32.AND.EX P0, PT, R5, R3, PT, P0 ;  /* 0x000000030500720c */ /* 0x000fe40003f04100 */
[----:B0-----:R-:W-:-:S04]  /*01a0*/  LEA R2, P1, R10, UR6, 0x4 ;  /* 0x000000060a027c11 */ /* 0x001fc8000f8220ff */
[----:B------:R-:W-:-:S05]  /*01b0*/  LEA.HI.X R3, R10, UR7, R11, 0x4, P1 ;  /* 0x000000070a037c11 */ /* 0x000fca00088f240b */
[----:B--2---:R-:W2:Y:S04]  /*01c0*/  LDG.E.64 R4, desc[UR4][R2.64+0x8] ;  /* 0x0000080402047981 */ /* 0x004ea8000c1e1b00 */
[----:B------:R-:W2:Y:S04]  /*01d0*/  @P0 LDG.E.64 R16, desc[UR4][R2.64+0x18] ;  /* 0x0000180402100981 */ /* 0x000ea8000c1e1b00 */
[----:B------:R-:W3:Y:S04]  /*01e0*/  LDG.E.64 R6, desc[UR4][R2.64] ;  /* 0x0000000402067981 */ /* 0x000ee8000c1e1b00 */
[----:B------:R-:W3:Y:S01]  /*01f0*/  @P0 LDG.E.64 R14, desc[UR4][R2.64+0x10] ;  /* 0x00001004020e0981 */ /* 0x000ee2000c1e1b00 */
[----:B------:R-:W-:Y:S01]  /*0200*/  IADD3 R8, P2, PT, R8, -0x1, RZ ;  /* 0xffffffff08087810 */ /* 0x000fe20007f5e0ff */
[----:B------:R-:W-:-:S03]  /*0210*/  IMAD R11, R11, 0x28, RZ ;  /* 0x000000280b0b7824 */ /* 0x000fc600078e02ff */
[----:B------:R-:W-:Y:S02]  /*0220*/  ISETP.GT.U32.AND P1, PT, R8, R21, PT ;  /* 0x000000150800720c */ /* 0x000fe40003f24070 */
[----:B------:R-:W-:-:S04]  /*0230*/  IADD3.X R9, PT, PT, R9, -0x1, RZ, P2, !PT ;  /* 0xffffffff09097810 */ /* 0x000fc800017fe4ff */
[----:B------:R-:W-:Y:S01]  /*0240*/  ISETP.GT.U32.AND.EX P1, PT, R9, RZ, PT, P1 ;  /* 0x000000ff0900720c */ /* 0x000fe20003f24110 */
[----:B-1----:R-:W-:-:S04]  /*0250*/  IMAD.WIDE.U32 R8, R10, 0x28, R18 ;  /* 0x000000280a087825 */ /* 0x002fc800078e0012 */
[----:B------:R-:W-:-:S08]  /*0260*/  IMAD.IADD R9, R9, 0x1, R11 ;  /* 0x0000000109097824 */ /* 0x000fd000078e020b */
[----:B------:R0:W-:Y:S04]  /*0270*/  @!P1 STG.E.64 desc[UR4][R8.64+0x10], RZ ;  /* 0x000010ff08009986 */ /* 0x0001e8000c101b04 */
[----:B------:R0:W-:Y:S01]  /*0280*/  @!P1 STG.E.64 desc[UR4][R8.64+0x18], RZ ;  /* 0x000018ff08009986 */ /* 0x0001e2000c101b04 */
[----:B--2---:R-:W-:Y:S02]  /*0290*/  @P0 DADD R16, -R4, R16 ;  /* 0x0000000004100229 */ /* 0x004fe40000000110 */
[----:B---3--:R-:W-:-:S06]  /*02a0*/  @P0 DADD R14, -R6, R14 ;  /* 0x00000000060e0229 */ /* 0x008fcc000000010e */
[----:B------:R-:W-:Y:S01]  /*02b0*/  @P0 DADD R16, -RZ, -R16 ;  /* 0x00000000ff100229 */ /* 0x000fe20000000910 */
[----:B------:R0:W-:Y:S06]  /*02c0*/  @P0 STG.E.64 desc[UR4][R8.64+0x8], R14 ;  /* 0x0000080e08000986 */ /* 0x0001ec000c101b04 */
[----:B------:R0:W-:Y:S04]  /*02d0*/  @P0 STG.E.64 desc[UR4][R8.64], R16 ;  /* 0x0000001008000986 */ /* 0x0001e8000c101b04 */
[----:B------:R0:W-:Y:S04]  /*02e0*/  @!P0 STG.E.64 desc[UR4][R8.64+0x8], RZ ;  /* 0x000008ff08008986 */ /* 0x0001e8000c101b04 */
[----:B------:R0:W-:Y:S01]  /*02f0*/  @!P0 STG.E.64 desc[UR4][R8.64], RZ ;  /* 0x000000ff08008986 */ /* 0x0001e2000c101b04 */
[----:B------:R-:W-:Y:S05]  /*0300*/  @!P1 EXIT ;  /* 0x000000000000994d */ /* 0x000fea0003800000 */
[----:B------:R-:W-:-:S04]  /*0310*/  LEA R10, P1, R12, R2, 0x4 ;  /* 0x000000020c0a7211 */ /* 0x000fc800078220ff */
[----:B------:R-:W-:-:S05]  /*0320*/  LEA.HI.X R11, R12, R3, R13, 0x4, P1 ;  /* 0x000000030c0b7211 */ /* 0x000fca00008f240d */
[----:B------:R-:W2:Y:S04]  /*0330*/  LDG.E.64 R12, desc[UR4][R10.64] ;  /* 0x000000040a0c7981 */ /* 0x000ea8000c1e1b00 */
[----:B0-----:R-:W3:Y:S01]  /*0340*/  LDG.E.64 R14, desc[UR4][R10.64+0x8] ;  /* 0x000008040a0e7981 */ /* 0x001ee2000c1e1b00 */
[----:B--2---:R-:W-:Y:S02]  /*0350*/  DADD R12, -R6, R12 ;  /* 0x00000000060c7229 */ /* 0x004fe4000000010c */
[----:B---3--:R-:W-:-:S06]  /*0360*/  DADD R14, -R4, R14 ;  /* 0x00000000040e7229 */ /* 0x008fcc000000010e */
[----:B------:R-:W-:Y:S01]  /*0370*/  DADD R12, -RZ, -R12 ;  /* 0x00000000ff0c7229 */ /* 0x000fe2000000090c */
[----:B------:R0:W-:Y:S06]  /*0380*/  STG.E.64 desc[UR4][R8.64+0x10], R14 ;  /* 0x0000100e08007986 */ /* 0x0001ec000c101b04 */
[----:B------:R0:W-:Y:S01]  /*0390*/  STG.E.64 desc[UR4][R8.64+0x18], R12 ;  /* 0x0000180c08007986 */ /* 0x0001e2000c101b04 */
[----:B------:R-:W-:Y:S05]  /*03a0*/  @!P0 EXIT ;  /* 0x000000000000894d */ /* 0x000fea0003800000 */
[----:B0-----:R-:W2:Y:S04]  /*03b0*/  LDG.E.64 R12, desc[UR4][R2.64+0x10] ;  /* 0x00001004020c7981 */ /* 0x001ea8000c1e1b00 */
[----:B------:R-:W2:Y:S04]  /*03c0*/  LDG.E.64 R16, desc[UR4][R10.64] ;  /* 0x000000040a107981 */ /* 0x000ea8000c1e1b00 */
[----:B------:R-:W3:Y:S04]  /*03d0*/  LDG.E.64 R22, desc[UR4][R10.64+0x18] ;  /* 0x000018040a167981 */ /* 0x000ee8000c1e1b00 */
[----:B------:R-:W4:Y:S04]  /*03e0*/  LDG.E.64 R14, desc[UR4][R2.64+0x18] ;  /* 0x00001804020e7981 */ /* 0x000f28000c1e1b00 */
[----:B------:R-:W4:Y:S04]  /*03f0*/  LDG.E.64 R18, desc[UR4][R10.64+0x8] ;  /* 0x000008040a127981 */ /* 0x000f28000c1e1b00 */
[----:B------:R-:W5:Y:S01]  /*0400*/  LDG.E.64 R20, desc[UR4][R10.64+0x10] ;  /* 0x000010040a147981 */ /* 0x000f62000c1e1b00 */
[----:B--2---:R-:W-:-:S02]  /*0410*/  DADD R12, -R12, R16 ;  /* 0x000000000c0c7229 */ /* 0x004fc40000000110 */
[----:B---3--:R-:W-:Y:S02]  /*0420*/  DADD R22, -R4, R22 ;  /* 0x0000000004167229 */ /* 0x008fe40000000116 */
[----:B----4-:R-:W-:-:S06]  /*0430*/  DADD R14, -R14, R18 ;  /* 0x000000000e0e7229 */ /* 0x010fcc0000000112 */
[----:B------:R-:W-:Y:S02]  /*0440*/  DMUL R12, R12, R22 ;  /* 0x000000160c0c7228 */ /* 0x000fe40000000000 */
[----:B-----5:R-:W-:-:S08]  /*0450*/  DADD R20, -R6, R20 ;  /* 0x0000000006147229 */ /* 0x020fd00000000114 */
[----:B------:R-:W-:-:S08]  /*0460*/  DFMA R12, R20, R14, -R12 ;  /* 0x0000000e140c722b */ /* 0x000fd0000000080c */
[----:B------:R-:W-:-:S07]  /*0470*/  DMUL R12, R12, 0.5 ;  /* 0x3fe000000c0c7828 */ /* 0x000fce0000000000 */
[----:B------:R-:W-:Y:S01]  /*0480*/  STG.E.64 desc[UR4][R8.64+0x20], R12 ;  /* 0x0000200c08007986 */ /* 0x000fe2000c101b04 */
[----:B------:R-:W-:Y:S05]  /*0490*/  EXIT ;  /* 0x000000000000794d */ /* 0x000fea0003800000 */
.L_x_22:
        /* <DEDUP_REMOVED lines=14> */
.L_x_29:


//--------------------- .nv.global.init           --------------------------
	.section	.nv.global.init,"aw",@progbits
.nv.global.init:
	.type		$str,@object
	.size		$str,(.L_0 - $str)
$str:
        /*0000*/ 	.byte	0x42, 0x6c, 0x6f, 0x63, 0x6b, 0x49, 0x64, 0x78, 0x2e, 0x78, 0x20, 0x25, 0x64, 0x2c, 0x20, 0x42
        /*0010*/ 	.byte	0x6c, 0x6f, 0x63, 0x6b, 0x49, 0x64, 0x78, 0x2e, 0x79, 0x20, 0x25, 0x64, 0x2c, 0x20, 0x74, 0x68
        /*0020*/ 	.byte	0x72, 0x65, 0x61, 0x64, 0x49, 0x64, 0x78, 0x2e, 0x78, 0x20, 0x25, 0x64, 0x2c, 0x20, 0x74, 0x68
        /*0030*/ 	.byte	0x72, 0x65, 0x61, 0x64, 0x49, 0x64, 0x78, 0x2e, 0x79, 0x20, 0x25, 0x64, 0x2c, 0x20, 0x69, 0x20
        /*0040*/ 	.byte	0x3d, 0x20, 0x25, 0x64, 0x2c, 0x20, 0x6a, 0x20, 0x3d, 0x20, 0x25, 0x64, 0x20, 0x2d, 0x20, 0x69
        /*0050*/ 	.byte	0x64, 0x78, 0x5f, 0x67, 0x70, 0x20, 0x25, 0x64, 0x0a, 0x00
.L_0:


//--------------------- .nv.shared.reserved.0     --------------------------
	.section	.nv.shared.reserved.0,"aw",@nobits
	.weak		__nv_reservedSMEM_offset_0_alias
	.size		__nv_reservedSMEM_offset_0_alias, 0, 64
	.other		__nv_reservedSMEM_offset_0_alias,@"STO_CUDA_RESERVED_SHARED STV_DEFAULT"
__nv_reservedSMEM_offset_0_alias:
	.zero		0
	.zero		64


//--------------------- .nv.constant0._Z17vector_grad_gaussPdS_S_S_S_mmmm --------------------------
	.section	.nv.constant0._Z17vector_grad_gaussPdS_S_S_S_mmmm,"a",@progbits
	.sectionflags	@""
	.align	4
.nv.constant0._Z17vector_grad_gaussPdS_S_S_S_mmmm:
	.zero		968


//--------------------- .nv.constant0._Z18reference_grad_phiPdS_mmmm --------------------------
	.section	.nv.constant0._Z18reference_grad_phiPdS_mmmm,"a",@progbits
	.sectionflags	@""
	.align	4
.nv.constant0._Z18reference_grad_phiPdS_mmmm:
	.zero		944


//--------------------- .nv.constant0._Z14initialize_phiPdS_S_S_mmmm --------------------------
	.section	.nv.constant0._Z14initialize_phiPdS_S_S_mmmm,"a",@progbits
	.sectionflags	@""
	.align	4
.nv.constant0._Z14initialize_phiPdS_S_S_mmmm:
	.zero		960


//--------------------- .nv.constant0._Z18compute_cellcenterPdS_mmmm --------------------------
	.section	.nv.constant0._Z18compute_cellcenterPdS_mmmm,"a",@progbits
	.sectionflags	@""
	.align	4
.nv.constant0._Z18compute_cellcenterPdS_mmmm:
	.zero		944


//--------------------- .nv.constant0._Z11area_kernelPdS_mm --------------------------
	.section	.nv.constant0._Z11area_kernelPdS_mm,"a",@progbits
	.sectionflags	@""
	.align	4
.nv.constant0._Z11area_kernelPdS_mm:
	.zero		928


//--------------------- SYMBOLS --------------------------

	.type		.nv.reservedSmem.offset0,@object
	.size		.nv.reservedSmem.offset0,0x4
	.type		vprintf,@function
